// auto-generated by cutlass_sweep.gemm — config: {"arch": "sm_90", "cluster_m": 1, "cluster_n": 2, "dtype": "e4m3", "stages": 4, "tile_k": 128, "tile_m": 64, "tile_n": 128}
#include "cutlass/cutlass.h"
#include "cutlass/gemm/collective/collective_builder.hpp"
#include "cutlass/gemm/device/gemm_universal_adapter.h"
#include "cutlass/gemm/kernel/gemm_universal.hpp"
#include "cutlass/epilogue/collective/collective_builder.hpp"

using ElemA = cutlass::float_e4m3_t;
using ElemB = cutlass::float_e4m3_t;
using ElemCD = cutlass::float_e4m3_t;
using Acc  = float;
using TileShape    = cute::Shape<cute::_64, cute::_128, cute::_128>;
using ClusterShape = cute::Shape<cute::_1, cute::_2, cute::_1>;

using CollectiveEpilogue = typename cutlass::epilogue::collective::CollectiveBuilder<
    cutlass::arch::Sm90, cutlass::arch::OpClassTensorOp,
    TileShape, ClusterShape,
    cutlass::epilogue::collective::EpilogueTileAuto,
    Acc, Acc,
    ElemCD, cutlass::layout::RowMajor, 128 / cutlass::sizeof_bits<ElemCD>::value,
    ElemCD, cutlass::layout::RowMajor, 128 / cutlass::sizeof_bits<ElemCD>::value,
    cutlass::epilogue::collective::EpilogueScheduleAuto
  >::CollectiveOp;

using CollectiveMainloop = typename cutlass::gemm::collective::CollectiveBuilder<
    cutlass::arch::Sm90, cutlass::arch::OpClassTensorOp,
    ElemA, cutlass::layout::RowMajor, 128 / cutlass::sizeof_bits<ElemA>::value,
    ElemB, cutlass::layout::ColumnMajor, 128 / cutlass::sizeof_bits<ElemB>::value,
    Acc,
    TileShape, ClusterShape,
    cutlass::gemm::collective::StageCount<4>,
    cutlass::gemm::collective::KernelScheduleAuto
  >::CollectiveOp;

using GemmKernel = cutlass::gemm::kernel::GemmUniversal<
    cute::Shape<int,int,int,int>,
    CollectiveMainloop,
    CollectiveEpilogue
>;
using Gemm = cutlass::gemm::device::GemmUniversalAdapter<GemmKernel>;

// Force the device kernel symbol into the cubin without needing a host main.
auto* _anchor = &cutlass::device_kernel<GemmKernel>;


// ===== COMPILED SASS (sm_90a) =====

	.target	sm_90a

	.elftype	@"ET_EXEC"


//--------------------- .note.nv.tkinfo           --------------------------
	.section	.note.nv.tkinfo,"",@"SHT_NOTE"
	.sectionflags	@"SHF_NOTE_NV_TKINFO"
	.tkinfo
        /*0018*/ 	.word	0x00000002
        /*0030*/ 	.string	""
        /*0030*/ 	.string	"ptxas"
        /*0030*/ 	.string	"Cuda compilation tools, release 13.0, V13.0.88"
        /*0030*/ 	.string	"Build cuda_13.0.r13.0/compiler.36424714_0"
        /*0030*/ 	.string	"-arch sm_90a -m 64 "



//--------------------- .note.nv.cuinfo           --------------------------
	.section	.note.nv.cuinfo,"",@"SHT_NOTE"
	.sectionflags	@"SHF_NOTE_NV_CUINFO"
        /*0018*/ 	.short	0x0002
        /*001a*/ 	.short	0x005a
        /*001c*/ 	.short	0x0082
	.zero		2


//--------------------- .nv.info                  --------------------------
	.section	.nv.info,"",@"SHT_CUDA_INFO"
	.align	4


	//----- nvinfo : EIATTR_REGCOUNT
	.align		4
        /*0000*/ 	.byte	0x04, 0x2f
        /*0002*/ 	.short	(.L_12 - .L_11)
	.align		4
.L_11:
        /*0004*/ 	.word	index@(_ZN7cutlass13device_kernelINS_4gemm6kernel13GemmUniversalIN4cute5tupleIJiiiiEEENS1_10collective13CollectiveMmaINS1_37MainloopSm90TmaGmmaWarpSpecializedFP8ILi4ENS5_IJNS4_1CILi1EEENSA_ILi2EEESB_EEENS1_32KernelTmaWarpSpecializedPingpongEEENS5_IJNSA_ILi64EEENSA_ILi128EEESH_EEENS_12float_e4m3_tENS5_IJlSB_lEEESJ_SK_NS4_8TiledMMAINS4_8MMA_AtomIJNS4_4SM904GMMA31MMA_64x128x32_F32E4M3E4M3_SS_TNILNSO_7ScaleInE1ELSQ_1EEEEEENS4_6LayoutINS5_IJSB_SB_SB_EEENS5_IJNSA_ILi0EEESV_SV_EEEEENS5_IJNS4_10UnderscoreESY_SY_EEEEENS4_23SM90_TMA_LOAD_MULTICASTENS4_14ComposedLayoutINS4_7SwizzleILi3ELi4ELi3EEENS4_18smem_ptr_flag_bitsILi8EEENST_INS5_IJNSA_ILi8EEESH_EEENS5_IJSH_SB_EEEEEEEvNS4_8identityENS4_13SM90_TMA_LOADES1B_vS1C_EENS_8epilogue10collective6detail29Sm90TmaWarpSpecializedAdapterINS1G_15DefaultEpilogueISJ_SK_SK_NS1F_6thread17LinearCombinationISJ_Li1EffLNS1K_9ScaleType4KindE0ELNS_15FloatRoundStyleE2ESJ_EENS1_15EpilogueDefaultEEEEEvvEEEEvNT_6ParamsE)
        /*0008*/ 	.word	0x000000a8


	//----- nvinfo : EIATTR_FRAME_SIZE
	.align		4
.L_12:
        /*000c*/ 	.byte	0x04, 0x11
        /*000e*/ 	.short	(.L_14 - .L_13)
	.align		4
.L_13:
        /*0010*/ 	.word	index@(_ZN7cutlass13device_kernelINS_4gemm6kernel13GemmUniversalIN4cute5tupleIJiiiiEEENS1_10collective13CollectiveMmaINS1_37MainloopSm90TmaGmmaWarpSpecializedFP8ILi4ENS5_IJNS4_1CILi1EEENSA_ILi2EEESB_EEENS1_32KernelTmaWarpSpecializedPingpongEEENS5_IJNSA_ILi64EEENSA_ILi128EEESH_EEENS_12float_e4m3_tENS5_IJlSB_lEEESJ_SK_NS4_8TiledMMAINS4_8MMA_AtomIJNS4_4SM904GMMA31MMA_64x128x32_F32E4M3E4M3_SS_TNILNSO_7ScaleInE1ELSQ_1EEEEEENS4_6LayoutINS5_IJSB_SB_SB_EEENS5_IJNSA_ILi0EEESV_SV_EEEEENS5_IJNS4_10UnderscoreESY_SY_EEEEENS4_23SM90_TMA_LOAD_MULTICASTENS4_14ComposedLayoutINS4_7SwizzleILi3ELi4ELi3EEENS4_18smem_ptr_flag_bitsILi8EEENST_INS5_IJNSA_ILi8EEESH_EEENS5_IJSH_SB_EEEEEEEvNS4_8identityENS4_13SM90_TMA_LOADES1B_vS1C_EENS_8epilogue10collective6detail29Sm90TmaWarpSpecializedAdapterINS1G_15DefaultEpilogueISJ_SK_SK_NS1F_6thread17LinearCombinationISJ_Li1EffLNS1K_9ScaleType4KindE0ELNS_15FloatRoundStyleE2ESJ_EENS1_15EpilogueDefaultEEEEEvvEEEEvNT_6ParamsE)
        /*0014*/ 	.word	0x00000000


	//----- nvinfo : EIATTR_MIN_STACK_SIZE
	.align		4
.L_14:
        /*0018*/ 	.byte	0x04, 0x12
        /*001a*/ 	.short	(.L_16 - .L_15)
	.align		4
.L_15:
        /*001c*/ 	.word	index@(_ZN7cutlass13device_kernelINS_4gemm6kernel13GemmUniversalIN4cute5tupleIJiiiiEEENS1_10collective13CollectiveMmaINS1_37MainloopSm90TmaGmmaWarpSpecializedFP8ILi4ENS5_IJNS4_1CILi1EEENSA_ILi2EEESB_EEENS1_32KernelTmaWarpSpecializedPingpongEEENS5_IJNSA_ILi64EEENSA_ILi128EEESH_EEENS_12float_e4m3_tENS5_IJlSB_lEEESJ_SK_NS4_8TiledMMAINS4_8MMA_AtomIJNS4_4SM904GMMA31MMA_64x128x32_F32E4M3E4M3_SS_TNILNSO_7ScaleInE1ELSQ_1EEEEEENS4_6LayoutINS5_IJSB_SB_SB_EEENS5_IJNSA_ILi0EEESV_SV_EEEEENS5_IJNS4_10UnderscoreESY_SY_EEEEENS4_23SM90_TMA_LOAD_MULTICASTENS4_14ComposedLayoutINS4_7SwizzleILi3ELi4ELi3EEENS4_18smem_ptr_flag_bitsILi8EEENST_INS5_IJNSA_ILi8EEESH_EEENS5_IJSH_SB_EEEEEEEvNS4_8identityENS4_13SM90_TMA_LOADES1B_vS1C_EENS_8epilogue10collective6detail29Sm90TmaWarpSpecializedAdapterINS1G_15DefaultEpilogueISJ_SK_SK_NS1F_6thread17LinearCombinationISJ_Li1EffLNS1K_9ScaleType4KindE0ELNS_15FloatRoundStyleE2ESJ_EENS1_15EpilogueDefaultEEEEEvvEEEEvNT_6ParamsE)
        /*0020*/ 	.word	0x00000000
.L_16:


//--------------------- .nv.compat                --------------------------
	.section	.nv.compat,"",@"SHT_CUDA_COMPAT_INFO"
	.align	4
        /*0000*/ 	.byte	0x02, 0x09, 0x01, 0x00, 0x02, 0x02, 0x04, 0x00, 0x02, 0x05, 0x05, 0x00, 0x03, 0x07, 0x01, 0x01
        /*0010*/ 	.byte	0x02, 0x03, 0x01, 0x00, 0x02, 0x06, 0x01, 0x00, 0x04, 0x0b, 0x08, 0x00, 0x00, 0x00, 0x00, 0x00
        /*0020*/ 	.byte	0x00, 0x00, 0x00, 0x00


//--------------------- .nv.info._ZN7cutlass13device_kernelINS_4gemm6kernel13GemmUniversalIN4cute5tupleIJiiiiEEENS1_10collective13CollectiveMmaINS1_37MainloopSm90TmaGmmaWarpSpecializedFP8ILi4ENS5_IJNS4_1CILi1EEENSA_ILi2EEESB_EEENS1_32KernelTmaWarpSpecializedPingpongEEENS5_IJNSA_ILi64EEENSA_ILi128EEESH_EEENS_12float_e4m3_tENS5_IJlSB_lEEESJ_SK_NS4_8TiledMMAINS4_8MMA_AtomIJNS4_4SM904GMMA31MMA_64x128x32_F32E4M3E4M3_SS_TNILNSO_7ScaleInE1ELSQ_1EEEEEENS4_6LayoutINS5_IJSB_SB_SB_EEENS5_IJNSA_ILi0EEESV_SV_EEEEENS5_IJNS4_10UnderscoreESY_SY_EEEEENS4_23SM90_TMA_LOAD_MULTICASTENS4_14ComposedLayoutINS4_7SwizzleILi3ELi4ELi3EEENS4_18smem_ptr_flag_bitsILi8EEENST_INS5_IJNSA_ILi8EEESH_EEENS5_IJSH_SB_EEEEEEEvNS4_8identityENS4_13SM90_TMA_LOADES1B_vS1C_EENS_8epilogue10collective6detail29Sm90TmaWarpSpecializedAdapterINS1G_15DefaultEpilogueISJ_SK_SK_NS1F_6thread17LinearCombinationISJ_Li1EffLNS1K_9ScaleType4KindE0ELNS_15FloatRoundStyleE2ESJ_EENS1_15EpilogueDefaultEEEEEvvEEEEvNT_6ParamsE --------------------------
	.section	.nv.info._ZN7cutlass13device_kernelINS_4gemm6kernel13GemmUniversalIN4cute5tupleIJiiiiEEENS1_10collective13CollectiveMmaINS1_37MainloopSm90TmaGmmaWarpSpecializedFP8ILi4ENS5_IJNS4_1CILi1EEENSA_ILi2EEESB_EEENS1_32KernelTmaWarpSpecializedPingpongEEENS5_IJNSA_ILi64EEENSA_ILi128EEESH_EEENS_12float_e4m3_tENS5_IJlSB_lEEESJ_SK_NS4_8TiledMMAINS4_8MMA_AtomIJNS4_4SM904GMMA31MMA_64x128x32_F32E4M3E4M3_SS_TNILNSO_7ScaleInE1ELSQ_1EEEEEENS4_6LayoutINS5_IJSB_SB_SB_EEENS5_IJNSA_ILi0EEESV_SV_EEEEENS5_IJNS4_10UnderscoreESY_SY_EEEEENS4_23SM90_TMA_LOAD_MULTICASTENS4_14ComposedLayoutINS4_7SwizzleILi3ELi4ELi3EEENS4_18smem_ptr_flag_bitsILi8EEENST_INS5_IJNSA_ILi8EEESH_EEENS5_IJSH_SB_EEEEEEEvNS4_8identityENS4_13SM90_TMA_LOADES1B_vS1C_EENS_8epilogue10collective6detail29Sm90TmaWarpSpecializedAdapterINS1G_15DefaultEpilogueISJ_SK_SK_NS1F_6thread17LinearCombinationISJ_Li1EffLNS1K_9ScaleType4KindE0ELNS_15FloatRoundStyleE2ESJ_EENS1_15EpilogueDefaultEEEEEvvEEEEvNT_6ParamsE,"",@"SHT_CUDA_INFO"
	.sectionflags	@""
	.align	4


	//----- nvinfo : EIATTR_CUDA_API_VERSION
	.align		4
        /*0000*/ 	.byte	0x04, 0x37
        /*0002*/ 	.short	(.L_18 - .L_17)
.L_17:
        /*0004*/ 	.word	0x00000082


	//----- nvinfo : EIATTR_KPARAM_INFO
	.align		4
.L_18:
        /*0008*/ 	.byte	0x04, 0x17
        /*000a*/ 	.short	(.L_20 - .L_19)
.L_19:
        /*000c*/ 	.word	0x00000000
        /*0010*/ 	.short	0x0000
        /*0012*/ 	.short	0x0070
        /*0014*/ 	.byte	0x00, 0xf0, 0x01, 0x10


	//----- nvinfo : EIATTR_SPARSE_MMA_MASK
	.align		4
.L_20:
        /*0018*/ 	.byte	0x03, 0x50
        /*001a*/ 	.short	0x0000


	//----- nvinfo : EIATTR_MAXREG_COUNT
	.align		4
        /*001c*/ 	.byte	0x03, 0x1b
        /*001e*/ 	.short	0x00a8


	//----- nvinfo : EIATTR_NUM_BARRIERS
	.align		4
        /*0020*/ 	.byte	0x02, 0x4c
        /*0022*/ 	.byte	0x01
	.zero		1


	//----- nvinfo : EIATTR_MERCURY_ISA_VERSION
	.align		4
        /*0024*/ 	.byte	0x03, 0x5f
        /*0026*/ 	.short	0x0101


	//----- nvinfo : EIATTR_INT_WARP_WIDE_INSTR_OFFSETS
	.align		4
        /*0028*/ 	.byte	0x04, 0x31
        /*002a*/ 	.short	(.L_22 - .L_21)


	//   ....[0]....
.L_21:
        /*002c*/ 	.word	0x00000590


	//   ....[1]....
        /*0030*/ 	.word	0x000005c0


	//   ....[2]....
        /*0034*/ 	.word	0x00000610


	//   ....[3]....
        /*0038*/ 	.word	0x00000690


	//   ....[4]....
        /*003c*/ 	.word	0x000006d0


	//   ....[5]....
        /*0040*/ 	.word	0x000006e0


	//   ....[6]....
        /*0044*/ 	.word	0x000007a0


	//   ....[7]....
        /*0048*/ 	.word	0x000007f0


	//   ....[8]....
        /*004c*/ 	.word	0x00003310


	//----- nvinfo : EIATTR_COOP_GROUP_MASK_REGIDS
	.align		4
.L_22:
        /*0050*/ 	.byte	0x04, 0x29
        /*0052*/ 	.short	(.L_24 - .L_23)


	//   ....[0]....
.L_23:
        /*0054*/ 	.word	0xffffffff


	//   ....[1]....
        /*0058*/ 	.word	0xffffffff


	//   ....[2]....
        /*005c*/ 	.word	0xffffffff


	//   ....[3]....
        /*0060*/ 	.word	0xffffffff


	//   ....[4]....
        /*0064*/ 	.word	0xffffffff


	//   ....[5]....
        /*0068*/ 	.word	0xffffffff


	//   ....[6]....
        /*006c*/ 	.word	0xffffffff


	//----- nvinfo : EIATTR_COOP_GROUP_INSTR_OFFSETS
	.align		4
.L_24:
        /*0070*/ 	.byte	0x04, 0x28
        /*0072*/ 	.short	(.L_26 - .L_25)


	//   ....[0]....
.L_25:
        /*0074*/ 	.word	0x00000050


	//   ....[1]....
        /*0078*/ 	.word	0x00000080


	//   ....[2]....
        /*007c*/ 	.word	0x00000180


	//   ....[3]....
        /*0080*/ 	.word	0x000003b0


	//   ....[4]....
        /*0084*/ 	.word	0x000003f0


	//   ....[5]....
        /*0088*/ 	.word	0x000004b0


	//   ....[6]....
        /*008c*/ 	.word	0x00000900


	//----- nvinfo : EIATTR_REG_RECONFIG
	.align		4
.L_26:
        /*0090*/ 	.byte	0x01, 0x54
	.zero		2


	//----- nvinfo : EIATTR_MBARRIER_INSTR_OFFSETS
	.align		4
        /*0094*/ 	.byte	0x04, 0x39
        /*0096*/ 	.short	(.L_28 - .L_27)


	//   ....[0]....
.L_27:
        /*0098*/ 	.word	0x00000320
        /*009c*/ 	.word	0x000000ff
        /*00a0*/ 	.word	0x00000000
        /*00a4*/ 	.short	0x0100
        /*00a6*/ 	.byte	0x0a
	.zero		1


	//   ....[1]....
        /*00a8*/ 	.word	0x00000330
        /*00ac*/ 	.word	0x000000ff
        /*00b0*/ 	.word	0x00000020
        /*00b4*/ 	.short	0x0100
        /*00b6*/ 	.byte	0x0a
	.zero		1


	//   ....[2]....
        /*00b8*/ 	.word	0x00000340
        /*00bc*/ 	.word	0x000000ff
        /*00c0*/ 	.word	0x00000008
        /*00c4*/ 	.short	0x0100
        /*00c6*/ 	.byte	0x0a
	.zero		1


	//   ....[3]....
        /*00c8*/ 	.word	0x00000350
        /*00cc*/ 	.word	0x000000ff
        /*00d0*/ 	.word	0x00000028
        /*00d4*/ 	.short	0x0100
        /*00d6*/ 	.byte	0x0a
	.zero		1


	//   ....[4]....
        /*00d8*/ 	.word	0x00000360
        /*00dc*/ 	.word	0x000000ff
        /*00e0*/ 	.word	0x00000010
        /*00e4*/ 	.short	0x0100
        /*00e6*/ 	.byte	0x0a
	.zero		1


	//   ....[5]....
        /*00e8*/ 	.word	0x00000370
        /*00ec*/ 	.word	0x000000ff
        /*00f0*/ 	.word	0x00000030
        /*00f4*/ 	.short	0x0100
        /*00f6*/ 	.byte	0x0a
	.zero		1


	//   ....[6]....
        /*00f8*/ 	.word	0x00000380
        /*00fc*/ 	.word	0x000000ff
        /*0100*/ 	.word	0x00000018
        /*0104*/ 	.short	0x0100
        /*0106*/ 	.byte	0x0a
	.zero		1


	//   ....[7]....
        /*0108*/ 	.word	0x00000390
        /*010c*/ 	.word	0x000000ff
        /*0110*/ 	.word	0x00000038
        /*0114*/ 	.short	0x0100
        /*0116*/ 	.byte	0x0a
	.zero		1


	//   ....[8]....
        /*0118*/ 	.word	0x000007e0
        /*011c*/ 	.word	0x000000ff
        /*0120*/ 	.word	0x00000070
        /*0124*/ 	.short	0x0100
        /*0126*/ 	.byte	0x0f
	.zero		1


	//   ....[9]....
        /*0128*/ 	.word	0x00000820
        /*012c*/ 	.word	0x000000ff
        /*0130*/ 	.word	0x00000078
        /*0134*/ 	.short	0x0100
        /*0136*/ 	.byte	0x0f
	.zero		1


	//   ....[10]....
        /*0138*/ 	.word	0x00000850
        /*013c*/ 	.word	0x000000ff
        /*0140*/ 	.word	0x00000050
        /*0144*/ 	.short	0x0100
        /*0146*/ 	.byte	0x10
	.zero		1


	//   ....[11]....
        /*0148*/ 	.word	0x00000890
        /*014c*/ 	.word	0x000000ff
        /*0150*/ 	.word	0x00000058
        /*0154*/ 	.short	0x0100
        /*0156*/ 	.byte	0x10
	.zero		1


	//   ....[12]....
        /*0158*/ 	.word	0x000008a0
        /*015c*/ 	.word	0x000000ff
        /*0160*/ 	.word	0x00000060
        /*0164*/ 	.short	0x0100
        /*0166*/ 	.byte	0x10
	.zero		1


	//   ....[13]....
        /*0168*/ 	.word	0x000008b0
        /*016c*/ 	.word	0x000000ff
        /*0170*/ 	.word	0x00000068
        /*0174*/ 	.short	0x0100
        /*0176*/ 	.byte	0x10
	.zero		1


	//   ....[14]....
        /*0178*/ 	.word	0x000016d0
        /*017c*/ 	.word	0x0000000e
        /*0180*/ 	.word	0xfffffff8
        /*0184*/ 	.short	0x010a
        /*0186*/ 	.byte	0x3f
	.zero		1


	//   ....[15]....
        /*0188*/ 	.word	0x00001bc0
        /*018c*/ 	.word	0x000000ff
        /*0190*/ 	.word	0x00000000
        /*0194*/ 	.short	0x010a
        /*0196*/ 	.byte	0x04
	.zero		1


	//   ....[16]....
        /*0198*/ 	.word	0x00001c00
        /*019c*/ 	.word	0x000000ff
        /*01a0*/ 	.word	0x00000000
        /*01a4*/ 	.short	0x010a
        /*01a6*/ 	.byte	0x04
	.zero		1


	//   ....[17]....
        /*01a8*/ 	.word	0x000025d0
        /*01ac*/ 	.word	0x000000ff
        /*01b0*/ 	.word	0x00000000
        /*01b4*/ 	.short	0x010a
        /*01b6*/ 	.byte	0x0f
	.zero		1


	//   ....[18]....
        /*01b8*/ 	.word	0x00002610
        /*01bc*/ 	.word	0x000000ff
        /*01c0*/ 	.word	0x00000000
        /*01c4*/ 	.short	0x010a
        /*01c6*/ 	.byte	0x0f
	.zero		1


	//   ....[19]....
        /*01c8*/ 	.word	0x00002d40
        /*01cc*/ 	.word	0x00000091
        /*01d0*/ 	.word	0x00000000
        /*01d4*/ 	.short	0x0101
        /*01d6*/ 	.byte	0x3f
	.zero		1


	//   ....[20]....
        /*01d8*/ 	.word	0x000032a0
        /*01dc*/ 	.word	0x00000093
        /*01e0*/ 	.word	0x00000000
        /*01e4*/ 	.short	0x0101
        /*01e6*/ 	.byte	0x1b
	.zero		1


	//   ....[21]....
        /*01e8*/ 	.word	0x000033b0
        /*01ec*/ 	.word	0x0000000d
        /*01f0*/ 	.word	0x00000000
        /*01f4*/ 	.short	0x0101
        /*01f6*/ 	.byte	0x3f
	.zero		1


	//   ....[22]....
        /*01f8*/ 	.word	0x00003410
        /*01fc*/ 	.word	0x0000000e
        /*0200*/ 	.word	0x00000008
        /*0204*/ 	.short	0x010a
        /*0206*/ 	.byte	0x3f
	.zero		1


	//   ....[23]....
        /*0208*/ 	.word	0x00007c30
        /*020c*/ 	.word	0x0000000f
        /*0210*/ 	.word	0x00000000
        /*0214*/ 	.short	0x0101
        /*0216*/ 	.byte	0x1b
	.zero		1


	//   ....[24]....
        /*0218*/ 	.word	0x000086f0
        /*021c*/ 	.word	0x0000000d
        /*0220*/ 	.word	0x00000020
        /*0224*/ 	.short	0x010a
        /*0226*/ 	.byte	0x3f
	.zero		1


	//   ....[25]....
        /*0228*/ 	.word	0x00008b10
        /*022c*/ 	.word	0x00000005
        /*0230*/ 	.word	0x00000078
        /*0234*/ 	.short	0x0101
        /*0236*/ 	.byte	0x3f
	.zero		1


	//   ....[26]....
        /*0238*/ 	.word	0x00009210
        /*023c*/ 	.word	0x00000005
        /*0240*/ 	.word	0x00000000
        /*0244*/ 	.short	0x010a
        /*0246*/ 	.byte	0x3f
	.zero		1


	//   ....[27]....
        /*0248*/ 	.word	0x00009290
        /*024c*/ 	.word	0x00000007
        /*0250*/ 	.word	0x00000000
        /*0254*/ 	.short	0x010a
        /*0256*/ 	.byte	0x3f
	.zero		1


	//   ....[28]....
        /*0258*/ 	.word	0x00009320
        /*025c*/ 	.word	0x00000006
        /*0260*/ 	.word	0x00000000
        /*0264*/ 	.short	0x010a
        /*0266*/ 	.byte	0x3f
	.zero		1


	//   ....[29]....
        /*0268*/ 	.word	0x000093b0
        /*026c*/ 	.word	0x00000003
        /*0270*/ 	.word	0x00000000
        /*0274*/ 	.short	0x010a
        /*0276*/ 	.byte	0x3f
	.zero		1


	//   ....[30]....
        /*0278*/ 	.word	0x00009410
        /*027c*/ 	.word	0x0000000e
        /*0280*/ 	.word	0xfffffff8
        /*0284*/ 	.short	0x010a
        /*0286*/ 	.byte	0x3f
	.zero		1


	//   ....[31]....
        /*0288*/ 	.word	0x00009470
        /*028c*/ 	.word	0x0000000d
        /*0290*/ 	.word	0x00000000
        /*0294*/ 	.short	0x010a
        /*0296*/ 	.byte	0x3f
	.zero		1


	//   ....[32]....
        /*0298*/ 	.word	0x000094d0
        /*029c*/ 	.word	0x00000094
        /*02a0*/ 	.word	0x00000000
        /*02a4*/ 	.short	0x010a
        /*02a6*/ 	.byte	0x3f
	.zero		1


	//   ....[33]....
        /*02a8*/ 	.word	0x00009520
        /*02ac*/ 	.word	0x0000000e
        /*02b0*/ 	.word	0x00000008
        /*02b4*/ 	.short	0x010a
        /*02b6*/ 	.byte	0x3f
	.zero		1


	//   ....[34]....
        /*02b8*/ 	.word	0x000095f0
        /*02bc*/ 	.word	0x0000000d
        /*02c0*/ 	.word	0x00000020
        /*02c4*/ 	.short	0x010a
        /*02c6*/ 	.byte	0x3f
	.zero		1


	//   ....[35]....
        /*02c8*/ 	.word	0x000096d0
        /*02cc*/ 	.word	0x00000005
        /*02d0*/ 	.word	0x00000000
        /*02d4*/ 	.short	0x010a
        /*02d6*/ 	.byte	0x3f
	.zero		1


	//   ....[36]....
        /*02d8*/ 	.word	0x00009720
        /*02dc*/ 	.word	0x00000007
        /*02e0*/ 	.word	0x00000000
        /*02e4*/ 	.short	0x010a
        /*02e6*/ 	.byte	0x3f
	.zero		1


	//   ....[37]....
        /*02e8*/ 	.word	0x00009770
        /*02ec*/ 	.word	0x00000006
        /*02f0*/ 	.word	0x00000000
        /*02f4*/ 	.short	0x010a
        /*02f6*/ 	.byte	0x3f
	.zero		1


	//----- nvinfo : EIATTR_NUM_MBARRIERS
	.align		4
.L_28:
        /*02f8*/ 	.byte	0x03, 0x38
        /*02fa*/ 	.short	0x000e


	//----- nvinfo : EIATTR_EXIT_INSTR_OFFSETS
	.align		4
        /*02fc*/ 	.byte	0x04, 0x1c
        /*02fe*/ 	.short	(.L_30 - .L_29)


	//   ....[0]....
.L_29:
        /*0300*/ 	.word	0x000013c0


	//   ....[1]....
        /*0304*/ 	.word	0x00001420


	//   ....[2]....
        /*0308*/ 	.word	0x000083e0


	//   ....[3]....
        /*030c*/ 	.word	0x00008410


	//   ....[4]....
        /*0310*/ 	.word	0x00009400


	//----- nvinfo : EIATTR_MAX_THREADS
	.align		4
.L_30:
        /*0314*/ 	.byte	0x04, 0x05
        /*0316*/ 	.short	(.L_32 - .L_31)
.L_31:
        /*0318*/ 	.word	0x00000180
        /*031c*/ 	.word	0x00000001
        /*0320*/ 	.word	0x00000001


	//----- nvinfo : EIATTR_CRS_STACK_SIZE
	.align		4
.L_32:
        /*0324*/ 	.byte	0x04, 0x1e
        /*0326*/ 	.short	(.L_34 - .L_33)
.L_33:
        /*0328*/ 	.word	0x00000000


	//----- nvinfo : EIATTR_CBANK_PARAM_SIZE
	.align		4
.L_34:
        /*032c*/ 	.byte	0x03, 0x19
        /*032e*/ 	.short	0x0470


	//----- nvinfo : EIATTR_PARAM_CBANK
	.align		4
        /*0330*/ 	.byte	0x04, 0x0a
        /*0332*/ 	.short	(.L_36 - .L_35)
	.align		4
.L_35:
        /*0334*/ 	.word	index@(.nv.constant0._ZN7cutlass13device_kernelINS_4gemm6kernel13GemmUniversalIN4cute5tupleIJiiiiEEENS1_10collective13CollectiveMmaINS1_37MainloopSm90TmaGmmaWarpSpecializedFP8ILi4ENS5_IJNS4_1CILi1EEENSA_ILi2EEESB_EEENS1_32KernelTmaWarpSpecializedPingpongEEENS5_IJNSA_ILi64EEENSA_ILi128EEESH_EEENS_12float_e4m3_tENS5_IJlSB_lEEESJ_SK_NS4_8TiledMMAINS4_8MMA_AtomIJNS4_4SM904GMMA31MMA_64x128x32_F32E4M3E4M3_SS_TNILNSO_7ScaleInE1ELSQ_1EEEEEENS4_6LayoutINS5_IJSB_SB_SB_EEENS5_IJNSA_ILi0EEESV_SV_EEEEENS5_IJNS4_10UnderscoreESY_SY_EEEEENS4_23SM90_TMA_LOAD_MULTICASTENS4_14ComposedLayoutINS4_7SwizzleILi3ELi4ELi3EEENS4_18smem_ptr_flag_bitsILi8EEENST_INS5_IJNSA_ILi8EEESH_EEENS5_IJSH_SB_EEEEEEEvNS4_8identityENS4_13SM90_TMA_LOADES1B_vS1C_EENS_8epilogue10collective6detail29Sm90TmaWarpSpecializedAdapterINS1G_15DefaultEpilogueISJ_SK_SK_NS1F_6thread17LinearCombinationISJ_Li1EffLNS1K_9ScaleType4KindE0ELNS_15FloatRoundStyleE2ESJ_EENS1_15EpilogueDefaultEEEEEvvEEEEvNT_6ParamsE)
        /*0338*/ 	.short	0x0210
        /*033a*/ 	.short	0x0470


	//----- nvinfo : EIATTR_SW_WAR
	.align		4
.L_36:
        /*033c*/ 	.byte	0x04, 0x36
        /*033e*/ 	.short	(.L_38 - .L_37)
.L_37:
        /*0340*/ 	.word	0x00000008
.L_38:


//--------------------- .nv.callgraph             --------------------------
	.section	.nv.callgraph,"",@"SHT_CUDA_CALLGRAPH"
	.align	4
	.sectionentsize	8
	.align		4
        /*0000*/ 	.word	0x00000000
	.align		4
        /*0004*/ 	.word	0xffffffff
	.align		4
        /*0008*/ 	.word	0x00000000
	.align		4
        /*000c*/ 	.word	0xfffffffe
	.align		4
        /*0010*/ 	.word	0x00000000
	.align		4
        /*0014*/ 	.word	0xfffffffd
	.align		4
        /*0018*/ 	.word	0x00000000
	.align		4
        /*001c*/ 	.word	0xfffffffc


//--------------------- .nv.constant4             --------------------------
	.section	.nv.constant4,"a",@progbits
	.align	8
	.align		8
.nv.constant4:
        /*0000*/ 	.dword	_ZN39_INTERNAL_05ec13e5_4_k_cu_0540269a_28934cuda3std3__45__cpo5beginE
	.align		8
        /*0008*/ 	.dword	_ZN39_INTERNAL_05ec13e5_4_k_cu_0540269a_28934cuda3std3__45__cpo3endE
	.align		8
        /*0010*/ 	.dword	_ZN39_INTERNAL_05ec13e5_4_k_cu_0540269a_28934cuda3std3__45__cpo6cbeginE
	.align		8
        /*0018*/ 	.dword	_ZN39_INTERNAL_05ec13e5_4_k_cu_0540269a_28934cuda3std3__45__cpo4cendE
	.align		8
        /*0020*/ 	.dword	_ZN39_INTERNAL_05ec13e5_4_k_cu_0540269a_28934cuda3std3__441_GLOBAL__N__05ec13e5_4_k_cu_0540269a_28936ignoreE
	.align		8
        /*0028*/ 	.dword	_ZN39_INTERNAL_05ec13e5_4_k_cu_0540269a_28934cuda3std3__419piecewise_constructE
	.align		8
        /*0030*/ 	.dword	_ZN39_INTERNAL_05ec13e5_4_k_cu_0540269a_28934cuda3std3__48in_placeE
	.align		8
        /*0038*/ 	.dword	_ZN39_INTERNAL_05ec13e5_4_k_cu_0540269a_28934cuda3std6ranges3__45__cpo4swapE
	.align		8
        /*0040*/ 	.dword	_ZN39_INTERNAL_05ec13e5_4_k_cu_0540269a_28934cuda3std6ranges3__45__cpo9iter_moveE
	.align		8
        /*0048*/ 	.dword	_ZN39_INTERNAL_05ec13e5_4_k_cu_0540269a_28934cute7productE
	.align		8
        /*0050*/ 	.dword	_ZN39_INTERNAL_05ec13e5_4_k_cu_0540269a_28934cute1_E


//--------------------- .text._ZN7cutlass13device_kernelINS_4gemm6kernel13GemmUniversalIN4cute5tupleIJiiiiEEENS1_10collective13CollectiveMmaINS1_37MainloopSm90TmaGmmaWarpSpecializedFP8ILi4ENS5_IJNS4_1CILi1EEENSA_ILi2EEESB_EEENS1_32KernelTmaWarpSpecializedPingpongEEENS5_IJNSA_ILi64EEENSA_ILi128EEESH_EEENS_12float_e4m3_tENS5_IJlSB_lEEESJ_SK_NS4_8TiledMMAINS4_8MMA_AtomIJNS4_4SM904GMMA31MMA_64x128x32_F32E4M3E4M3_SS_TNILNSO_7ScaleInE1ELSQ_1EEEEEENS4_6LayoutINS5_IJSB_SB_SB_EEENS5_IJNSA_ILi0EEESV_SV_EEEEENS5_IJNS4_10UnderscoreESY_SY_EEEEENS4_23SM90_TMA_LOAD_MULTICASTENS4_14ComposedLayoutINS4_7SwizzleILi3ELi4ELi3EEENS4_18smem_ptr_flag_bitsILi8EEENST_INS5_IJNSA_ILi8EEESH_EEENS5_IJSH_SB_EEEEEEEvNS4_8identityENS4_13SM90_TMA_LOADES1B_vS1C_EENS_8epilogue10collective6detail29Sm90TmaWarpSpecializedAdapterINS1G_15DefaultEpilogueISJ_SK_SK_NS1F_6thread17LinearCombinationISJ_Li1EffLNS1K_9ScaleType4KindE0ELNS_15FloatRoundStyleE2ESJ_EENS1_15EpilogueDefaultEEEEEvvEEEEvNT_6ParamsE --------------------------
	.section	.text._ZN7cutlass13device_kernelINS_4gemm6kernel13GemmUniversalIN4cute5tupleIJiiiiEEENS1_10collective13CollectiveMmaINS1_37MainloopSm90TmaGmmaWarpSpecializedFP8ILi4ENS5_IJNS4_1CILi1EEENSA_ILi2EEESB_EEENS1_32KernelTmaWarpSpecializedPingpongEEENS5_IJNSA_ILi64EEENSA_ILi128EEESH_EEENS_12float_e4m3_tENS5_IJlSB_lEEESJ_SK_NS4_8TiledMMAINS4_8MMA_AtomIJNS4_4SM904GMMA31MMA_64x128x32_F32E4M3E4M3_SS_TNILNSO_7ScaleInE1ELSQ_1EEEEEENS4_6LayoutINS5_IJSB_SB_SB_EEENS5_IJNSA_ILi0EEESV_SV_EEEEENS5_IJNS4_10UnderscoreESY_SY_EEEEENS4_23SM90_TMA_LOAD_MULTICASTENS4_14ComposedLayoutINS4_7SwizzleILi3ELi4ELi3EEENS4_18smem_ptr_flag_bitsILi8EEENST_INS5_IJNSA_ILi8EEESH_EEENS5_IJSH_SB_EEEEEEEvNS4_8identityENS4_13SM90_TMA_LOADES1B_vS1C_EENS_8epilogue10collective6detail29Sm90TmaWarpSpecializedAdapterINS1G_15DefaultEpilogueISJ_SK_SK_NS1F_6thread17LinearCombinationISJ_Li1EffLNS1K_9ScaleType4KindE0ELNS_15FloatRoundStyleE2ESJ_EENS1_15EpilogueDefaultEEEEEvvEEEEvNT_6ParamsE,"ax",@progbits
	.align	128
.text._ZN7cutlass13device_kernelINS_4gemm6kernel13GemmUniversalIN4cute5tupleIJiiiiEEENS1_10collective13CollectiveMmaINS1_37MainloopSm90TmaGmmaWarpSpecializedFP8ILi4ENS5_IJNS4_1CILi1EEENSA_ILi2EEESB_EEENS1_32KernelTmaWarpSpecializedPingpongEEENS5_IJNSA_ILi64EEENSA_ILi128EEESH_EEENS_12float_e4m3_tENS5_IJlSB_lEEESJ_SK_NS4_8TiledMMAINS4_8MMA_AtomIJNS4_4SM904GMMA31MMA_64x128x32_F32E4M3E4M3_SS_TNILNSO_7ScaleInE1ELSQ_1EEEEEENS4_6LayoutINS5_IJSB_SB_SB_EEENS5_IJNSA_ILi0EEESV_SV_EEEEENS5_IJNS4_10UnderscoreESY_SY_EEEEENS4_23SM90_TMA_LOAD_MULTICASTENS4_14ComposedLayoutINS4_7SwizzleILi3ELi4ELi3EEENS4_18smem_ptr_flag_bitsILi8EEENST_INS5_IJNSA_ILi8EEESH_EEENS5_IJSH_SB_EEEEEEEvNS4_8identityENS4_13SM90_TMA_LOADES1B_vS1C_EENS_8epilogue10collective6detail29Sm90TmaWarpSpecializedAdapterINS1G_15DefaultEpilogueISJ_SK_SK_NS1F_6thread17LinearCombinationISJ_Li1EffLNS1K_9ScaleType4KindE0ELNS_15FloatRoundStyleE2ESJ_EENS1_15EpilogueDefaultEEEEEvvEEEEvNT_6ParamsE:
        .type           _ZN7cutlass13device_kernelINS_4gemm6kernel13GemmUniversalIN4cute5tupleIJiiiiEEENS1_10collective13CollectiveMmaINS1_37MainloopSm90TmaGmmaWarpSpecializedFP8ILi4ENS5_IJNS4_1CILi1EEENSA_ILi2EEESB_EEENS1_32KernelTmaWarpSpecializedPingpongEEENS5_IJNSA_ILi64EEENSA_ILi128EEESH_EEENS_12float_e4m3_tENS5_IJlSB_lEEESJ_SK_NS4_8TiledMMAINS4_8MMA_AtomIJNS4_4SM904GMMA31MMA_64x128x32_F32E4M3E4M3_SS_TNILNSO_7ScaleInE1ELSQ_1EEEEEENS4_6LayoutINS5_IJSB_SB_SB_EEENS5_IJNSA_ILi0EEESV_SV_EEEEENS5_IJNS4_10UnderscoreESY_SY_EEEEENS4_23SM90_TMA_LOAD_MULTICASTENS4_14ComposedLayoutINS4_7SwizzleILi3ELi4ELi3EEENS4_18smem_ptr_flag_bitsILi8EEENST_INS5_IJNSA_ILi8EEESH_EEENS5_IJSH_SB_EEEEEEEvNS4_8identityENS4_13SM90_TMA_LOADES1B_vS1C_EENS_8epilogue10collective6detail29Sm90TmaWarpSpecializedAdapterINS1G_15DefaultEpilogueISJ_SK_SK_NS1F_6thread17LinearCombinationISJ_Li1EffLNS1K_9ScaleType4KindE0ELNS_15FloatRoundStyleE2ESJ_EENS1_15EpilogueDefaultEEEEEvvEEEEvNT_6ParamsE,@function
        .size           _ZN7cutlass13device_kernelINS_4gemm6kernel13GemmUniversalIN4cute5tupleIJiiiiEEENS1_10collective13CollectiveMmaINS1_37MainloopSm90TmaGmmaWarpSpecializedFP8ILi4ENS5_IJNS4_1CILi1EEENSA_ILi2EEESB_EEENS1_32KernelTmaWarpSpecializedPingpongEEENS5_IJNSA_ILi64EEENSA_ILi128EEESH_EEENS_12float_e4m3_tENS5_IJlSB_lEEESJ_SK_NS4_8TiledMMAINS4_8MMA_AtomIJNS4_4SM904GMMA31MMA_64x128x32_F32E4M3E4M3_SS_TNILNSO_7ScaleInE1ELSQ_1EEEEEENS4_6LayoutINS5_IJSB_SB_SB_EEENS5_IJNSA_ILi0EEESV_SV_EEEEENS5_IJNS4_10UnderscoreESY_SY_EEEEENS4_23SM90_TMA_LOAD_MULTICASTENS4_14ComposedLayoutINS4_7SwizzleILi3ELi4ELi3EEENS4_18smem_ptr_flag_bitsILi8EEENST_INS5_IJNSA_ILi8EEESH_EEENS5_IJSH_SB_EEEEEEEvNS4_8identityENS4_13SM90_TMA_LOADES1B_vS1C_EENS_8epilogue10collective6detail29Sm90TmaWarpSpecializedAdapterINS1G_15DefaultEpilogueISJ_SK_SK_NS1F_6thread17LinearCombinationISJ_Li1EffLNS1K_9ScaleType4KindE0ELNS_15FloatRoundStyleE2ESJ_EENS1_15EpilogueDefaultEEEEEvvEEEEvNT_6ParamsE,(.L_x_207 - _ZN7cutlass13device_kernelINS_4gemm6kernel13GemmUniversalIN4cute5tupleIJiiiiEEENS1_10collective13CollectiveMmaINS1_37MainloopSm90TmaGmmaWarpSpecializedFP8ILi4ENS5_IJNS4_1CILi1EEENSA_ILi2EEESB_EEENS1_32KernelTmaWarpSpecializedPingpongEEENS5_IJNSA_ILi64EEENSA_ILi128EEESH_EEENS_12float_e4m3_tENS5_IJlSB_lEEESJ_SK_NS4_8TiledMMAINS4_8MMA_AtomIJNS4_4SM904GMMA31MMA_64x128x32_F32E4M3E4M3_SS_TNILNSO_7ScaleInE1ELSQ_1EEEEEENS4_6LayoutINS5_IJSB_SB_SB_EEENS5_IJNSA_ILi0EEESV_SV_EEEEENS5_IJNS4_10UnderscoreESY_SY_EEEEENS4_23SM90_TMA_LOAD_MULTICASTENS4_14ComposedLayoutINS4_7SwizzleILi3ELi4ELi3EEENS4_18smem_ptr_flag_bitsILi8EEENST_INS5_IJNSA_ILi8EEESH_EEENS5_IJSH_SB_EEEEEEEvNS4_8identityENS4_13SM90_TMA_LOADES1B_vS1C_EENS_8epilogue10collective6detail29Sm90TmaWarpSpecializedAdapterINS1G_15DefaultEpilogueISJ_SK_SK_NS1F_6thread17LinearCombinationISJ_Li1EffLNS1K_9ScaleType4KindE0ELNS_15FloatRoundStyleE2ESJ_EENS1_15EpilogueDefaultEEEEEvvEEEEvNT_6ParamsE)
        .other          _ZN7cutlass13device_kernelINS_4gemm6kernel13GemmUniversalIN4cute5tupleIJiiiiEEENS1_10collective13CollectiveMmaINS1_37MainloopSm90TmaGmmaWarpSpecializedFP8ILi4ENS5_IJNS4_1CILi1EEENSA_ILi2EEESB_EEENS1_32KernelTmaWarpSpecializedPingpongEEENS5_IJNSA_ILi64EEENSA_ILi128EEESH_EEENS_12float_e4m3_tENS5_IJlSB_lEEESJ_SK_NS4_8TiledMMAINS4_8MMA_AtomIJNS4_4SM904GMMA31MMA_64x128x32_F32E4M3E4M3_SS_TNILNSO_7ScaleInE1ELSQ_1EEEEEENS4_6LayoutINS5_IJSB_SB_SB_EEENS5_IJNSA_ILi0EEESV_SV_EEEEENS5_IJNS4_10UnderscoreESY_SY_EEEEENS4_23SM90_TMA_LOAD_MULTICASTENS4_14ComposedLayoutINS4_7SwizzleILi3ELi4ELi3EEENS4_18smem_ptr_flag_bitsILi8EEENST_INS5_IJNSA_ILi8EEESH_EEENS5_IJSH_SB_EEEEEEEvNS4_8identityENS4_13SM90_TMA_LOADES1B_vS1C_EENS_8epilogue10collective6detail29Sm90TmaWarpSpecializedAdapterINS1G_15DefaultEpilogueISJ_SK_SK_NS1F_6thread17LinearCombinationISJ_Li1EffLNS1K_9ScaleType4KindE0ELNS_15FloatRoundStyleE2ESJ_EENS1_15EpilogueDefaultEEEEEvvEEEEvNT_6ParamsE,@"STO_CUDA_ENTRY STV_DEFAULT"
_ZN7cutlass13device_kernelINS_4gemm6kernel13GemmUniversalIN4cute5tupleIJiiiiEEENS1_10collective13CollectiveMmaINS1_37MainloopSm90TmaGmmaWarpSpecializedFP8ILi4ENS5_IJNS4_1CILi1EEENSA_ILi2EEESB_EEENS1_32KernelTmaWarpSpecializedPingpongEEENS5_IJNSA_ILi64EEENSA_ILi128EEESH_EEENS_12float_e4m3_tENS5_IJlSB_lEEESJ_SK_NS4_8TiledMMAINS4_8MMA_AtomIJNS4_4SM904GMMA31MMA_64x128x32_F32E4M3E4M3_SS_TNILNSO_7ScaleInE1ELSQ_1EEEEEENS4_6LayoutINS5_IJSB_SB_SB_EEENS5_IJNSA_ILi0EEESV_SV_EEEEENS5_IJNS4_10UnderscoreESY_SY_EEEEENS4_23SM90_TMA_LOAD_MULTICASTENS4_14ComposedLayoutINS4_7SwizzleILi3ELi4ELi3EEENS4_18smem_ptr_flag_bitsILi8EEENST_INS5_IJNSA_ILi8EEESH_EEENS5_IJSH_SB_EEEEEEEvNS4_8identityENS4_13SM90_TMA_LOADES1B_vS1C_EENS_8epilogue10collective6detail29Sm90TmaWarpSpecializedAdapterINS1G_15DefaultEpilogueISJ_SK_SK_NS1F_6thread17LinearCombinationISJ_Li1EffLNS1K_9ScaleType4KindE0ELNS_15FloatRoundStyleE2ESJ_EENS1_15EpilogueDefaultEEEEEvvEEEEvNT_6ParamsE:
[----:B------:R-:W-:Y:S01]  /*0000*/  LDC R1, c[0x0][0x28] ;  /* 0x00000a00ff017b82 */ /* 0x000fe20000000800 */
[----:B------:R-:W0:Y:S01]  /*0010*/  S2R R8, SR_TID.X ;  /* 0x0000000000087919 */ /* 0x000e220000002100 */
[----:B------:R-:W-:Y:S01]  /*0020*/  ELECT P0, URZ, PT ;  /* 0x00000000003f782f */ /* 0x000fe20003800000 */
[----:B------:R-:W-:Y:S01]  /*0030*/  BSSY B0, `(.L_x_0) ;  /* 0x0000014000007945 */ /* 0x000fe20003800000 */
[----:B0-----:R-:W-:-:S05]  /*0040*/  SHF.R.U32.HI R0, RZ, 0x5, R8 ;  /* 0x00000005ff007819 */ /* 0x001fca0000011608 */
[----:B------:R-:W0:Y:S02]  /*0050*/  SHFL.IDX PT, R2, R0, RZ, 0x1f ;  /* 0x00001fff00027589 */ /* 0x000e2400000e0000 */
[----:B0-----:R-:W-:Y:S02]  /*0060*/  R2UR UR6, R2 ;  /* 0x00000000020672ca */ /* 0x001fe400000e0000 */
[----:B------:R-:W-:-:S05]  /*0070*/  SHF.R.U32.HI R2, RZ, 0x7, R8 ;  /* 0x00000007ff027819 */ /* 0x000fca0000011608 */
[----:B------:R0:W1:Y:S06]  /*0080*/  SHFL.IDX PT, R3, R2, RZ, 0x1f ;  /* 0x00001fff02037589 */ /* 0x00006c00000e0000 */
[----:B------:R-:W-:Y:S02]  /*0090*/  USHF.R.S32.HI UR4, URZ, 0x1f, UR6 ;  /* 0x0000001f3f047899 */ /* 0x000fe40008011406 */
[----:B------:R-:W-:Y:S02]  /*00a0*/  ISETP.NE.OR P0, PT, RZ, UR6, !P0 ;  /* 0x00000006ff007c0c */ /* 0x000fe4000c705670 */
[----:B------:R-:W-:-:S04]  /*00b0*/  ULEA.HI UR4, UR4, UR6, URZ, 0x2 ;  /* 0x0000000604047291 */ /* 0x000fc8000f8f103f */
[----:B------:R-:W-:-:S04]  /*00c0*/  ULOP3.LUT UR4, UR4, 0xfffffffc, URZ, 0xc0, !UPT ;  /* 0xfffffffc04047892 */ /* 0x000fc8000f8ec03f */
[----:B------:R-:W-:-:S03]  /*00d0*/  UIADD3 UR6, UR6, -UR4, URZ ;  /* 0x8000000406067290 */ /* 0x000fc6000fffe03f */
[----:B0-----:R-:W-:Y:S09]  /*00e0*/  @P0 BRA `(.L_x_1) ;  /* 0x0000000000200947 */ /* 0x001ff20003800000 */
[----:B------:R-:W-:Y:S02]  /*00f0*/  ULDC.64 UR4, c[0x0][0x198] ;  /* 0x0000660000047ab9 */ /* 0x000fe40000000a00 */
[----:B------:R-:W-:Y:S02]  /*0100*/  UIADD3 UR8, UP0, UR4, 0xf0, URZ ;  /* 0x000000f004087890 */ /* 0x000fe4000ff1e03f */
[----:B------:R-:W-:Y:S02]  /*0110*/  UIADD3 UR4, UP1, UR4, 0x1f0, URZ ;  /* 0x000001f004047890 */ /* 0x000fe4000ff3e03f */
[----:B------:R-:W-:Y:S02]  /*0120*/  UIADD3.X UR9, URZ, UR5, URZ, UP0, !UPT ;  /* 0x000000053f097290 */ /* 0x000fe400087fe43f */
[----:B------:R-:W-:-:S07]  /*0130*/  UIADD3.X UR5, URZ, UR5, URZ, UP1, !UPT ;  /* 0x000000053f057290 */ /* 0x000fce0008ffe43f */
[----:B------:R0:W-:Y:S02]  /*0140*/  UTMACCTL.PF [UR8] ;  /* 0x00000000080079b9 */ /* 0x0001e40008040000 */
[----:B------:R0:W-:Y:S02]  /*0150*/  UTMACCTL.PF [UR4] ;  /* 0x00000000040079b9 */ /* 0x0001e40008040000 */
[----:B0-----:R-:W-:Y:S01]  /*0160*/  NOP ;  /* 0x0000000000007918 */ /* 0x001fe20000000000 */
.L_x_1:
[----:B------:R-:W-:Y:S05]  /*0170*/  BSYNC B0 ;  /* 0x0000000000007941 */ /* 0x000fea0003800000 */
.L_x_0:
[----:B------:R-:W0:Y:S01]  /*0180*/  SHFL.IDX PT, R4, R0, RZ, 0x1f ;  /* 0x00001fff00047589 */ /* 0x000e2200000e0000 */
[----:B-1----:R-:W-:Y:S01]  /*0190*/  R2UR UR24, R3 ;  /* 0x00000000031872ca */ /* 0x002fe200000e0000 */
[----:B------:R-:W-:Y:S01]  /*01a0*/  UISETP.NE.AND UP0, UPT, UR6, 0x3, UPT ;  /* 0x000000030600788c */ /* 0x000fe2000bf05270 */
[----:B------:R-:W-:-:S03]  /*01b0*/  SHF.R.S32.HI R3, RZ, 0x1f, R8 ;  /* 0x0000001fff037819 */ /* 0x000fc60000011408 */
[----:B------:R-:W-:Y:S01]  /*01c0*/  UISETP.EQ.OR UP0, UPT, UR6, URZ, !UP0 ;  /* 0x0000003f0600728c */ /* 0x000fe2000c702670 */
[----:B------:R-:W-:-:S07]  /*01d0*/  LEA.HI R3, R3, R8, RZ, 0x7 ;  /* 0x0000000803037211 */ /* 0x000fce00078f38ff */
[----:B------:R-:W-:Y:S02]  /*01e0*/  UIADD3 UR18, UR24, -0x1, URZ ;  /* 0xffffffff18127890 */ /* 0x000fe4000fffe03f */
[----:B------:R-:W-:Y:S02]  /*01f0*/  UISETP.EQ.AND UP0, UPT, UR24, URZ, UP0 ;  /* 0x0000003f1800728c */ /* 0x000fe40008702270 */
[----:B------:R-:W-:Y:S02]  /*0200*/  UISETP.GE.U32.AND UP1, UPT, UR18, 0x2, UPT ;  /* 0x000000021200788c */ /* 0x000fe4000bf26070 */
[----:B------:R-:W-:Y:S01]  /*0210*/  USEL UR7, URZ, 0x1, !UP0 ;  /* 0x000000013f077887 */ /* 0x000fe2000c000000 */
[----:B0-----:R-:W-:-:S03]  /*0220*/  ISETP.NE.AND P0, PT, R4, RZ, PT ;  /* 0x000000ff0400720c */ /* 0x001fc60003f05270 */
[----:B------:R-:W-:-:S10]  /*0230*/  USEL UR7, UR7, 0x2, UP1 ;  /* 0x0000000207077887 */ /* 0x000fd40008800000 */
[----:B------:R-:W-:Y:S05]  /*0240*/  @P0 BRA `(.L_x_2) ;  /* 0x0000000000580947 */ /* 0x000fea0003800000 */
[----:B------:R-:W0:Y:S01]  /*0250*/  S2UR UR10, SR_CgaCtaId ;  /* 0x00000000000a79c3 */ /* 0x000e220000008800 */
[----:B------:R-:W-:Y:S01]  /*0260*/  UMOV UR4, 0x400 ;  /* 0x0000040000047882 */ /* 0x000fe20000000000 */
[----:B------:R-:W-:Y:S01]  /*0270*/  UMOV UR5, 0x1 ;  /* 0x0000000100057882 */ /* 0x000fe20000000000 */
[----:B------:R-:W-:Y:S01]  /*0280*/  UMOV UR8, 0x2 ;  /* 0x0000000200087882 */ /* 0x000fe20000000000 */
[----:B------:R-:W-:Y:S01]  /*0290*/  ELECT P0, URZ, PT ;  /* 0x00000000003f782f */ /* 0x000fe20003800000 */
[----:B------:R-:W-:-:S04]  /*02a0*/  UIADD3 UR8, -UR8, 0x100000, URZ ;  /* 0x0010000008087890 */ /* 0x000fc8000fffe13f */
[----:B------:R-:W-:Y:S02]  /*02b0*/  USHF.L.U32 UR9, UR8, 0xb, URZ ;  /* 0x0000000b08097899 */ /* 0x000fe4000800063f */
[----:B------:R-:W-:Y:S02]  /*02c0*/  USHF.L.U32 UR8, UR8, 0x1, URZ ;  /* 0x0000000108087899 */ /* 0x000fe4000800063f */
[----:B0-----:R-:W-:Y:S02]  /*02d0*/  ULEA UR10, UR10, UR4, 0x18 ;  /* 0x000000040a0a7291 */ /* 0x001fe4000f8ec03f */
[----:B------:R-:W-:-:S04]  /*02e0*/  UIADD3 UR4, -UR5, 0x100000, URZ ;  /* 0x0010000005047890 */ /* 0x000fc8000fffe13f */
[----:B------:R-:W-:Y:S02]  /*02f0*/  USHF.L.U32 UR5, UR4, 0xb, URZ ;  /* 0x0000000b04057899 */ /* 0x000fe4000800063f */
[----:B------:R-:W-:Y:S01]  /*0300*/  USHF.L.U32 UR4, UR4, 0x1, URZ ;  /* 0x0000000104047899 */ /* 0x000fe2000800063f */
[----:B------:R-:W0:Y:S11]  /*0310*/  FENCE.VIEW.ASYNC.S ;  /* 0x00000000000073c6 */ /* 0x000e360000000000 */
[----:B0-----:R0:W1:Y:S01]  /*0320*/  SYNCS.EXCH.64 URZ, [UR10], UR4 ;  /* 0x000000040a3f75b2 */ /* 0x0010620008000100 */
[----:B------:R0:W2:Y:S01]  /*0330*/  SYNCS.EXCH.64 URZ, [UR10+0x20], UR8 ;  /* 0x000020080a3f75b2 */ /* 0x0000a20008000100 */
[----:B------:R0:W3:Y:S01]  /*0340*/  SYNCS.EXCH.64 URZ, [UR10+0x8], UR4 ;  /* 0x000008040a3f75b2 */ /* 0x0000e20008000100 */
[----:B------:R0:W4:Y:S01]  /*0350*/  SYNCS.EXCH.64 URZ, [UR10+0x28], UR8 ;  /* 0x000028080a3f75b2 */ /* 0x0001220008000100 */
[----:B------:R0:W0:Y:S01]  /*0360*/  SYNCS.EXCH.64 URZ, [UR10+0x10], UR4 ;  /* 0x000010040a3f75b2 */ /* 0x0000220008000100 */
[----:B------:R0:W0:Y:S01]  /*0370*/  SYNCS.EXCH.64 URZ, [UR10+0x30], UR8 ;  /* 0x000030080a3f75b2 */ /* 0x0000220008000100 */
[----:B------:R0:W0:Y:S01]  /*0380*/  SYNCS.EXCH.64 URZ, [UR10+0x18], UR4 ;  /* 0x000018040a3f75b2 */ /* 0x0000220008000100 */
[----:B------:R0:W0:Y:S01]  /*0390*/  SYNCS.EXCH.64 URZ, [UR10+0x38], UR8 ;  /* 0x000038080a3f75b2 */ /* 0x0000220008000100 */
[----:B------:R-:W-:Y:S01]  /*03a0*/  NOP ;  /* 0x0000000000007918 */ /* 0x000fe20000000000 */
.L_x_2:
[----:B------:R-:W5:Y:S01]  /*03b0*/  SHFL.IDX PT, R10, R0, RZ, 0x1f ;  /* 0x00001fff000a7589 */ /* 0x000f6200000e0000 */
[----:B------:R-:W-:Y:S01]  /*03c0*/  LOP3.LUT R3, R3, 0xffffff80, RZ, 0xc0, !PT ;  /* 0xffffff8003037812 */ /* 0x000fe200078ec0ff */
[----:B------:R-:W1:Y:S01]  /*03d0*/  S2UR UR11, SR_CTAID.X ;  /* 0x00000000000b79c3 */ /* 0x000e620000002500 */
[----:B------:R-:W-:Y:S01]  /*03e0*/  ELECT P0, URZ, PT ;  /* 0x00000000003f782f */ /* 0x000fe20003800000 */
[----:B------:R1:W2:Y:S01]  /*03f0*/  SHFL.IDX PT, R7, R0, RZ, 0x1f ;  /* 0x00001fff00077589 */ /* 0x0002a200000e0000 */
[----:B------:R-:W-:Y:S01]  /*0400*/  ELECT P1, URZ, PT ;  /* 0x00000000003f782f */ /* 0x000fe20003820000 */
[----:B------:R-:W-:Y:S01]  /*0410*/  IMAD.IADD R9, R8, 0x1, -R3 ;  /* 0x0000000108097824 */ /* 0x000fe200078e0a03 */
[----:B0-----:R-:W-:Y:S01]  /*0420*/  ULDC UR4, c[0x0][0x150] ;  /* 0x0000540000047ab9 */ /* 0x001fe20000000800 */
[----:B------:R-:W-:Y:S01]  /*0430*/  UMOV UR20, 0x80 ;  /* 0x0000008000147882 */ /* 0x000fe20000000000 */
[----:B------:R-:W-:Y:S01]  /*0440*/  NOP ;  /* 0x0000000000007918 */ /* 0x000fe20000000000 */
[----:B------:R-:W0:Y:S01]  /*0450*/  S2UR UR9, SR_CTAID.Y ;  /* 0x00000000000979c3 */ /* 0x000e220000002600 */
[----:B------:R-:W-:Y:S01]  /*0460*/  SHF.R.S32.HI R12, RZ, 0x1f, R9 ;  /* 0x0000001fff0c7819 */ /* 0x000fe20000011409 */
[----:B------:R-:W-:Y:S01]  /*0470*/  NOP ;  /* 0x0000000000007918 */ /* 0x000fe20000000000 */
[----:B------:R-:W-:Y:S01]  /*0480*/  ULDC UR19, c[0x0][0x148] ;  /* 0x0000520000137ab9 */ /* 0x000fe20000000800 */
[----:B------:R-:W-:Y:S01]  /*0490*/  ULDC UR14, c[0x0][0x144] ;  /* 0x00005100000e7ab9 */ /* 0x000fe20000000800 */
[----:B------:R-:W-:Y:S01]  /*04a0*/  LEA.HI R3, R12, R9, RZ, 0x3 ;  /* 0x000000090c037211 */ /* 0x000fe200078f18ff */
[----:B------:R0:W3:Y:S01]  /*04b0*/  SHFL.IDX PT, R14, R2, RZ, 0x1f ;  /* 0x00001fff020e7589 */ /* 0x0000e200000e0000 */
[----:B------:R-:W-:-:S02]  /*04c0*/  ISETP.NE.AND P3, PT, RZ, UR24, PT ;  /* 0x00000018ff007c0c */ /* 0x000fc4000bf65270 */
[--C-:B------:R-:W-:Y:S02]  /*04d0*/  SHF.R.S32.HI R5, RZ, 0x3, R3.reuse ;  /* 0x00000003ff057819 */ /* 0x100fe40000011403 */
[----:B------:R-:W-:Y:S02]  /*04e0*/  SHF.R.S32.HI R6, RZ, 0x1f, R3 ;  /* 0x0000001fff067819 */ /* 0x000fe40000011403 */
[----:B------:R-:W-:Y:S02]  /*04f0*/  SHF.R.S32.HI R3, RZ, 0x1f, R4 ;  /* 0x0000001fff037819 */ /* 0x000fe40000011404 */
[----:B-----5:R-:W-:Y:S02]  /*0500*/  ISETP.NE.OR P0, PT, R10, RZ, !P0 ;  /* 0x000000ff0a00720c */ /* 0x020fe40004705670 */
[----:B------:R-:W-:Y:S02]  /*0510*/  LEA.HI R3, R3, R4, RZ, 0x2 ;  /* 0x0000000403037211 */ /* 0x000fe400078f10ff */
[----:B-1----:R-:W-:-:S02]  /*0520*/  I2FP.F32.U32 R0, UR11 ;  /* 0x0000000b00007c45 */ /* 0x002fc40008201000 */
[----:B------:R-:W-:Y:S02]  /*0530*/  LOP3.LUT R3, R3, 0x3ffffffc, RZ, 0xc0, !PT ;  /* 0x3ffffffc03037812 */ /* 0x000fe400078ec0ff */
[----:B--2---:R-:W-:Y:S01]  /*0540*/  ISETP.NE.OR P1, PT, R7, RZ, !P1 ;  /* 0x000000ff0700720c */ /* 0x004fe20004f25670 */
[----:B------:R-:W-:Y:S01]  /*0550*/  FMUL R0, R0, UR4 ;  /* 0x0000000400007c20 */ /* 0x000fe20008400000 */
[----:B------:R-:W-:Y:S01]  /*0560*/  ULDC UR4, c[0x0][0x154] ;  /* 0x0000550000047ab9 */ /* 0x000fe20000000800 */
[----:B------:R-:W-:Y:S01]  /*0570*/  IMAD.IADD R3, R4, 0x1, -R3 ;  /* 0x0000000104037824 */ /* 0x000fe200078e0a03 */
[----:B0-----:R-:W-:Y:S01]  /*0580*/  I2FP.F32.U32 R4, UR9 ;  /* 0x0000000900047c45 */ /* 0x001fe20008201000 */
[----:B------:R-:W-:Y:S01]  /*0590*/  VOTEU.ALL UP2, P0 ;  /* 0x00000000003f7886 */ /* 0x000fe20000040000 */
[----:B------:R-:W-:Y:S01]  /*05a0*/  LEA.HI R6, R6, R5, RZ, 0x2 ;  /* 0x0000000506067211 */ /* 0x000fe200078f10ff */
[----:B------:R-:W0:Y:S01]  /*05b0*/  F2I.U32.TRUNC.NTZ R0, R0 ;  /* 0x0000000000007305 */ /* 0x000e22000020f000 */
[----:B------:R-:W-:Y:S01]  /*05c0*/  VOTEU.ALL UP0, P0 ;  /* 0x00000000003f7886 */ /* 0x000fe20000000000 */
[----:B------:R-:W-:Y:S01]  /*05d0*/  FMUL R4, R4, UR4 ;  /* 0x0000000404047c20 */ /* 0x000fe20008400000 */
[----:B------:R-:W1:Y:S01]  /*05e0*/  @!UP2 S2UR UR13, SR_CgaCtaId ;  /* 0x00000000000da9c3 */ /* 0x000e620000008800 */
[----:B------:R-:W-:Y:S01]  /*05f0*/  LOP3.LUT R6, R6, 0xfffffffc, RZ, 0xc0, !PT ;  /* 0xfffffffc06067812 */ /* 0x000fe200078ec0ff */
[----:B------:R-:W-:Y:S01]  /*0600*/  UMOV UR4, 0x20 ;  /* 0x0000002000047882 */ /* 0x000fe20000000000 */
[----:B------:R-:W-:Y:S01]  /*0610*/  VOTEU.ALL UP3, P1 ;  /* 0x00000000003f7886 */ /* 0x000fe20000860000 */
[----:B------:R-:W-:Y:S01]  /*0620*/  @!UP2 UMOV UR12, 0x400 ;  /* 0x00000400000ca882 */ /* 0x000fe20000000000 */
[----:B------:R-:W2:Y:S01]  /*0630*/  F2I.U32.TRUNC.NTZ R4, R4 ;  /* 0x0000000400047305 */ /* 0x000ea2000020f000 */
[----:B------:R-:W-:-:S04]  /*0640*/  @!UP2 UIADD3 UR4, -UR4, 0x100000, URZ ;  /* 0x001000000404a890 */ /* 0x000fc8000fffe13f */
[----:B------:R-:W-:Y:S02]  /*0650*/  @!UP2 USHF.L.U32 UR5, UR4, 0xb, URZ ;  /* 0x0000000b0405a899 */ /* 0x000fe4000800063f */
[----:B------:R-:W-:Y:S01]  /*0660*/  @!UP2 USHF.L.U32 UR4, UR4, 0x1, URZ ;  /* 0x000000010404a899 */ /* 0x000fe2000800063f */
[----:B------:R-:W-:Y:S01]  /*0670*/  IMAD.IADD R6, R5, 0x1, -R6 ;  /* 0x0000000105067824 */ /* 0x000fe200078e0a06 */
[----:B------:R-:W5:Y:S01]  /*0680*/  @!UP3 S2UR UR17, SR_CgaCtaId ;  /* 0x000000000011b9c3 */ /* 0x000f620000008800 */
[----:B------:R-:W-:Y:S01]  /*0690*/  VOTEU.ALL UP1, P0 ;  /* 0x00000000003f7886 */ /* 0x000fe20000020000 */
[----:B------:R-:W-:Y:S01]  /*06a0*/  @!UP3 UMOV UR16, 0x400 ;  /* 0x000004000010b882 */ /* 0x000fe20000000000 */
[----:B------:R-:W-:Y:S01]  /*06b0*/  IMAD R6, R3, 0x4, R6 ;  /* 0x0000000403067824 */ /* 0x000fe200078e0206 */
[----:B0-----:R-:W-:Y:S01]  /*06c0*/  R2UR UR8, R0 ;  /* 0x00000000000872ca */ /* 0x001fe200000e0000 */
[----:B------:R-:W-:Y:S01]  /*06d0*/  VOTEU.ALL UP4, P1 ;  /* 0x00000000003f7886 */ /* 0x000fe20000880000 */
[----:B------:R-:W-:Y:S01]  /*06e0*/  VOTEU.ALL UP5, P1 ;  /* 0x00000000003f7886 */ /* 0x000fe200008a0000 */
[----:B------:R-:W-:Y:S01]  /*06f0*/  IMAD.SHL.U32 R3, R6, 0x4, RZ ;  /* 0x0000000406037824 */ /* 0x000fe200078e00ff */
[----:B------:R-:W0:Y:S01]  /*0700*/  LDC R0, c[0x0][0x140] ;  /* 0x00005000ff007b82 */ /* 0x000e220000000800 */
[----:B------:R-:W-:-:S02]  /*0710*/  LOP3.LUT P0, RZ, R9, 0x7, RZ, 0xc0, !PT ;  /* 0x0000000709ff7812 */ /* 0x000fc4000780c0ff */
[----:B--2---:R-:W-:Y:S02]  /*0720*/  R2UR UR10, R4 ;  /* 0x00000000040a72ca */ /* 0x004fe400000e0000 */
[----:B------:R-:W-:Y:S01]  /*0730*/  LOP3.LUT R6, R6, 0xc, R3, 0x78, !PT ;  /* 0x0000000c06067812 */ /* 0x000fe200078e7803 */
[----:B-1----:R-:W-:Y:S02]  /*0740*/  @!UP2 ULEA UR15, UR13, UR12, 0x18 ;  /* 0x0000000c0d0fa291 */ /* 0x002fe4000f8ec03f */
[----:B------:R-:W-:-:S04]  /*0750*/  @!UP3 UIADD3 UR12, -UR20, 0x100000, URZ ;  /* 0x00100000140cb890 */ /* 0x000fc8000fffe13f */
[----:B------:R-:W-:Y:S02]  /*0760*/  @!UP3 USHF.L.U32 UR13, UR12, 0xb, URZ ;  /* 0x0000000b0c0db899 */ /* 0x000fe4000800063f */
[----:B------:R-:W-:Y:S01]  /*0770*/  @!UP3 USHF.L.U32 UR12, UR12, 0x1, URZ ;  /* 0x000000010c0cb899 */ /* 0x000fe2000800063f */
[----:B------:R-:W-:Y:S01]  /*0780*/  ISETP.LT.U32.AND P0, PT, R6, 0x2, !P0 ;  /* 0x000000020600780c */ /* 0x000fe20004701070 */
[----:B------:R-:W-:Y:S01]  /*0790*/  UIADD3 UR8, -UR8, URZ, URZ ;  /* 0x0000003f08087290 */ /* 0x000fe2000fffe13f */
[----:B------:R-:W-:Y:S01]  /*07a0*/  VOTEU.ALL UP2, P1 ;  /* 0x00000000003f7886 */ /* 0x000fe20000840000 */
[----:B-----5:R-:W-:Y:S02]  /*07b0*/  @!UP3 ULEA UR16, UR17, UR16, 0x18 ;  /* 0x000000101110b291 */ /* 0x020fe4000f8ec03f */
[----:B------:R-:W-:Y:S01]  /*07c0*/  UIADD3 UR10, -UR10, URZ, URZ ;  /* 0x0000003f0a0a7290 */ /* 0x000fe2000fffe13f */
[----:B------:R-:W1:Y:S02]  /*07d0*/  FENCE.VIEW.ASYNC.S ;  /* 0x00000000000073c6 */ /* 0x000e640000000000 */
[----:B-1----:R-:W1:Y:S01]  /*07e0*/  @!UP0 SYNCS.EXCH.64 URZ, [UR15+0x70], UR4 ;  /* 0x000070040f3f85b2 */ /* 0x002e620008000100 */
[----:B------:R-:W-:Y:S01]  /*07f0*/  VOTEU.ALL UP3, P1 ;  /* 0x00000000003f7886 */ /* 0x000fe20000860000 */
[----:B------:R-:W-:Y:S01]  /*0800*/  UIMAD UR8, UR14, UR8, UR11 ;  /* 0x000000080e0872a4 */ /* 0x000fe2000f8e020b */
[----:B0-----:R-:W-:Y:S01]  /*0810*/  ISETP.EQ.U32.AND P2, PT, R0, 0x1, PT ;  /* 0x000000010000780c */ /* 0x001fe20003f42070 */
[----:B------:R0:W2:Y:S01]  /*0820*/  @!UP1 SYNCS.EXCH.64 URZ, [UR15+0x78], UR4 ;  /* 0x000078040f3f95b2 */ /* 0x0000a20008000100 */
[----:B------:R-:W-:Y:S01]  /*0830*/  NOP ;  /* 0x0000000000007918 */ /* 0x000fe20000000000 */
[----:B0-----:R-:W-:Y:S01]  /*0840*/  UIMAD UR4, UR19, UR10, UR9 ;  /* 0x0000000a130472a4 */ /* 0x001fe2000f8e0209 */
[----:B------:R0:W0:Y:S05]  /*0850*/  @!UP2 SYNCS.EXCH.64 URZ, [UR16+0x50], UR12 ;  /* 0x0000500c103fa5b2 */ /* 0x00002a0008000100 */
[----:B------:R-:W-:-:S04]  /*0860*/  ISETP.NE.AND P1, PT, R6, UR4, PT ;  /* 0x0000000406007c0c */ /* 0x000fc8000bf25270 */
[----:B------:R-:W-:-:S04]  /*0870*/  ISETP.EQ.OR P1, PT, RZ, UR8, !P1 ;  /* 0x00000008ff007c0c */ /* 0x000fc8000cf22670 */
[----:B------:R-:W-:Y:S01]  /*0880*/  PLOP3.LUT P0, PT, P0, P1, PT, 0x80, 0x0 ;  /* 0x000000000000781c */ /* 0x000fe20000703070 */
[----:B------:R0:W0:Y:S01]  /*0890*/  @!UP3 SYNCS.EXCH.64 URZ, [UR16+0x58], UR12 ;  /* 0x0000580c103fb5b2 */ /* 0x0000220008000100 */
[----:B------:R0:W0:Y:S01]  /*08a0*/  @!UP4 SYNCS.EXCH.64 URZ, [UR16+0x60], UR12 ;  /* 0x0000600c103fc5b2 */ /* 0x0000220008000100 */
[----:B------:R0:W0:Y:S01]  /*08b0*/  @!UP5 SYNCS.EXCH.64 URZ, [UR16+0x68], UR12 ;  /* 0x0000680c103fd5b2 */ /* 0x0000220008000100 */
[----:B------:R-:W-:Y:S01]  /*08c0*/  NOP ;  /* 0x0000000000007918 */ /* 0x000fe20000000000 */
[----:B-1-3--:R-:W-:Y:S08]  /*08d0*/  @!P2 BRA `(.L_x_3) ;  /* 0x000000000008a947 */ /* 0x00aff00003800000 */
[----:B0-2-4-:R-:W-:Y:S01]  /*08e0*/  UCGABAR_ARV ;  /* 0x00000000000079c7 */ /* 0x015fe20008000000 */
[----:B------:R-:W-:Y:S05]  /*08f0*/  BRA `(.L_x_4) ;  /* 0x0000000000047947 */ /* 0x000fea0003800000 */
.L_x_3:
[----:B0-2-4-:R-:W-:Y:S01]  /*0900*/  NOP ;  /* 0x0000000000007918 */ /* 0x015fe20000000000 */
.L_x_4:
[----:B------:R-:W-:Y:S01]  /*0910*/  ULDC.64 UR4, c[0x0][0x598] ;  /* 0x0001660000047ab9 */ /* 0x000fe20000000a00 */
[----:B------:R-:W-:Y:S01]  /*0920*/  ULDC.64 UR20, c[0x0][0x208] ;  /* 0x0000820000147ab9 */ /* 0x000fe20000000a00 */
[----:B------:R-:W-:-:S04]  /*0930*/  ISETP.NE.U32.AND P1, PT, RZ, UR4, PT ;  /* 0x00000004ff007c0c */ /* 0x000fc8000bf25070 */
[----:B------:R-:W-:-:S13]  /*0940*/  ISETP.NE.AND.EX P1, PT, RZ, UR5, PT, P1 ;  /* 0x00000005ff007c0c */ /* 0x000fda000bf25310 */
[----:B------:R-:W-:Y:S05]  /*0950*/  @!P1 BRA `(.L_x_5) ;  /* 0x00000000001c9947 */ /* 0x000fea0003800000 */
[----:B------:R-:W0:Y:S02]  /*0960*/  LDC.64 R2, c[0x0][0x598] ;  /* 0x00016600ff027b82 */ /* 0x000e240000000a00 */
[----:B0-----:R-:W2:Y:S02]  /*0970*/  LDG.E.64 R2, desc[UR20][R2.64] ;  /* 0x0000001402027981 */ /* 0x001ea4000c1e1b00 */
[----:B--2---:R-:W-:-:S04]  /*0980*/  ISETP.NE.U32.AND P1, PT, R2, RZ, PT ;  /* 0x000000ff0200720c */ /* 0x004fc80003f25070 */
[----:B------:R-:W-:-:S13]  /*0990*/  ISETP.NE.AND.EX P1, PT, R3, RZ, PT, P1 ;  /* 0x000000ff0300720c */ /* 0x000fda0003f25310 */
[----:B------:R-:W-:Y:S05]  /*09a0*/  @!P1 BRA `(.L_x_5) ;  /* 0x0000000000089947 */ /* 0x000fea0003800000 */
[----:B------:R0:W5:Y:S01]  /*09b0*/  LD.E R7, desc[UR20][R2.64] ;  /* 0x0000001402077980 */ /* 0x000162000c101900 */
[----:B------:R-:W-:Y:S05]  /*09c0*/  BRA `(.L_x_6) ;  /* 0x0000000000207947 */ /* 0x000fea0003800000 */
.L_x_5:
[----:B------:R-:W-:Y:S02]  /*09d0*/  ULDC.64 UR4, c[0x0][0x588] ;  /* 0x0001620000047ab9 */ /* 0x000fe40000000a00 */
[----:B------:R-:W-:-:S04]  /*09e0*/  ISETP.NE.U32.AND P1, PT, RZ, UR4, PT ;  /* 0x00000004ff007c0c */ /* 0x000fc8000bf25070 */
[----:B------:R-:W-:-:S13]  /*09f0*/  ISETP.NE.AND.EX P1, PT, RZ, UR5, PT, P1 ;  /* 0x00000005ff007c0c */ /* 0x000fda000bf25310 */
[----:B------:R-:W-:Y:S05]  /*0a00*/  @!P1 BRA `(.L_x_7) ;  /* 0x00000000000c9947 */ /* 0x000fea0003800000 */
[----:B------:R-:W0:Y:S02]  /*0a10*/  LDC.64 R2, c[0x0][0x588] ;  /* 0x00016200ff027b82 */ /* 0x000e240000000a00 */
[----:B0-----:R1:W5:Y:S01]  /*0a20*/  LDG.E R7, desc[UR20][R2.64] ;  /* 0x0000001402077981 */ /* 0x001362000c1e1900 */
[----:B------:R-:W-:Y:S05]  /*0a30*/  BRA `(.L_x_6) ;  /* 0x0000000000047947 */ /* 0x000fea0003800000 */
.L_x_7:
[----:B------:R-:W2:Y:S02]  /*0a40*/  LDC R7, c[0x0][0x580] ;  /* 0x00016000ff077b82 */ /* 0x000ea40000000800 */
.L_x_6:
[----:B------:R-:W-:Y:S02]  /*0a50*/  ULDC.64 UR4, c[0x0][0x5a0] ;  /* 0x0001680000047ab9 */ /* 0x000fe40000000a00 */
[----:B------:R-:W-:-:S04]  /*0a60*/  ISETP.NE.U32.AND P1, PT, RZ, UR4, PT ;  /* 0x00000004ff007c0c */ /* 0x000fc8000bf25070 */
[----:B------:R-:W-:-:S13]  /*0a70*/  ISETP.NE.AND.EX P1, PT, RZ, UR5, PT, P1 ;  /* 0x00000005ff007c0c */ /* 0x000fda000bf25310 */
[----:B------:R-:W-:Y:S05]  /*0a80*/  @!P1 BRA `(.L_x_8) ;  /* 0x00000000001c9947 */ /* 0x000fea0003800000 */
[----:B01----:R-:W0:Y:S02]  /*0a90*/  LDC.64 R2, c[0x0][0x5a0] ;  /* 0x00016800ff027b82 */ /* 0x003e240000000a00 */
[----:B0-----:R-:W3:Y:S02]  /*0aa0*/  LDG.E.64 R2, desc[UR20][R2.64] ;  /* 0x0000001402027981 */ /* 0x001ee4000c1e1b00 */
[----:B---3--:R-:W-:-:S04]  /*0ab0*/  ISETP.NE.U32.AND P1, PT, R2, RZ, PT ;  /* 0x000000ff0200720c */ /* 0x008fc80003f25070 */
[----:B------:R-:W-:-:S13]  /*0ac0*/  ISETP.NE.AND.EX P1, PT, R3, RZ, PT, P1 ;  /* 0x000000ff0300720c */ /* 0x000fda0003f25310 */
[----:B------:R-:W-:Y:S05]  /*0ad0*/  @!P1 BRA `(.L_x_8) ;  /* 0x0000000000089947 */ /* 0x000fea0003800000 */
[----:B------:R0:W5:Y:S01]  /*0ae0*/  LD.E R10, desc[UR20][R2.64] ;  /* 0x00000014020a7980 */ /* 0x000162000c101900 */
[----:B------:R-:W-:Y:S05]  /*0af0*/  BRA `(.L_x_9) ;  /* 0x0000000000207947 */ /* 0x000fea0003800000 */
.L_x_8:
[----:B------:R-:W-:Y:S02]  /*0b00*/  ULDC.64 UR4, c[0x0][0x590] ;  /* 0x0001640000047ab9 */ /* 0x000fe40000000a00 */
[----:B------:R-:W-:-:S04]  /*0b10*/  ISETP.NE.U32.AND P1, PT, RZ, UR4, PT ;  /* 0x00000004ff007c0c */ /* 0x000fc8000bf25070 */
[----:B------:R-:W-:-:S13]  /*0b20*/  ISETP.NE.AND.EX P1, PT, RZ, UR5, PT, P1 ;  /* 0x00000005ff007c0c */ /* 0x000fda000bf25310 */
[----:B------:R-:W-:Y:S05]  /*0b30*/  @!P1 BRA `(.L_x_10) ;  /* 0x00000000000c9947 */ /* 0x000fea0003800000 */
[----:B------:R-:W3:Y:S02]  /*0b40*/  LDC.64 R10, c[0x0][0x590] ;  /* 0x00016400ff0a7b82 */ /* 0x000ee40000000a00 */
[----:B---3--:R3:W5:Y:S01]  /*0b50*/  LDG.E R10, desc[UR20][R10.64] ;  /* 0x000000140a0a7981 */ /* 0x008762000c1e1900 */
[----:B------:R-:W-:Y:S05]  /*0b60*/  BRA `(.L_x_9) ;  /* 0x0000000000047947 */ /* 0x000fea0003800000 */
.L_x_10:
[----:B------:R-:W4:Y:S02]  /*0b70*/  LDC R10, c[0x0][0x584] ;  /* 0x00016100ff0a7b82 */ /* 0x000f240000000800 */
.L_x_9:
[----:B------:R-:W-:Y:S01]  /*0b80*/  ULDC UR4, c[0x0][0x65c] ;  /* 0x0001970000047ab9 */ /* 0x000fe20000000800 */
[----:B01----:R-:W0:Y:S01]  /*0b90*/  LDC.64 R2, c[0x0][0x650] ;  /* 0x00019400ff027b82 */ /* 0x003e220000000a00 */
[----:B------:R-:W-:Y:S01]  /*0ba0*/  UISETP.NE.AND UP2, UPT, UR4, 0x1, UPT ;  /* 0x000000010400788c */ /* 0x000fe2000bf45270 */
[----:B---3--:R-:W-:Y:S01]  /*0bb0*/  PRMT R11, RZ, 0x7610, R11 ;  /* 0x00007610ff0b7816 */ /* 0x008fe2000000000b */
[----:B------:R-:W-:Y:S01]  /*0bc0*/  UISETP.NE.AND UP0, UPT, UR24, 0x2, UPT ;  /* 0x000000021800788c */ /* 0x000fe2000bf05270 */
[----:B------:R-:W-:Y:S02]  /*0bd0*/  IMAD.MOV.U32 R5, RZ, RZ, -0x1 ;  /* 0xffffffffff057424 */ /* 0x000fe400078e00ff */
[----:B------:R-:W-:-:S06]  /*0be0*/  IMAD.MOV.U32 R4, RZ, RZ, -0x1 ;  /* 0xffffffffff047424 */ /* 0x000fcc00078e00ff */
[----:B------:R-:W-:Y:S01]  /*0bf0*/  @UP2 ULDC UR14, c[0x0][0x10] ;  /* 0x00000400000e2ab9 */ /* 0x000fe20000000800 */
[----:B------:R-:W-:Y:S01]  /*0c00*/  @UP2 UMOV UR4, UR9 ;  /* 0x0000000900042c82 */ /* 0x000fe20008000000 */
[----:B------:R-:W-:Y:S01]  /*0c10*/  @UP2 UMOV UR5, URZ ;  /* 0x0000003f00052c82 */ /* 0x000fe20008000000 */
[----:B------:R-:W-:Y:S01]  /*0c20*/  @!UP2 ULDC UR16, c[0x0][0xc] ;  /* 0x000003000010aab9 */ /* 0x000fe20000000800 */
[----:B------:R-:W-:Y:S01]  /*0c30*/  @UP2 UIMAD.WIDE.U32 UR14, UR11, UR14, UR4 ;  /* 0x0000000e0b0e22a5 */ /* 0x000fe2000f8e0004 */
[----:B------:R-:W-:Y:S02]  /*0c40*/  ULDC UR12, c[0x0][0xc] ;  /* 0x00000300000c7ab9 */ /* 0x000fe40000000800 */
[----:B------:R-:W-:Y:S01]  /*0c50*/  @UP2 UMOV UR4, URZ ;  /* 0x0000003f00042c82 */ /* 0x000fe20008000000 */
[----:B------:R-:W-:Y:S01]  /*0c60*/  UMOV UR5, URZ ;  /* 0x0000003f00057c82 */ /* 0x000fe20008000000 */
[----:B------:R-:W-:Y:S01]  /*0c70*/  @UP2 UIADD3 UR15, UR15, UR4, URZ ;  /* 0x000000040f0f2290 */ /* 0x000fe2000fffe03f */
[----:B------:R-:W-:-:S02]  /*0c80*/  ULDC UR13, c[0x0][0x10] ;  /* 0x00000400000d7ab9 */ /* 0x000fc40000000800 */
[----:B------:R-:W-:Y:S01]  /*0c90*/  UMOV UR4, UR11 ;  /* 0x0000000b00047c82 */ /* 0x000fe20008000000 */
[----:B------:R-:W-:Y:S02]  /*0ca0*/  UIMAD.WIDE.U32 UR12, UR12, UR13, URZ ;  /* 0x0000000d0c0c72a5 */ /* 0x000fe4000f8e003f */
[----:B------:R-:W-:Y:S01]  /*0cb0*/  @!UP2 UIMAD.WIDE.U32 UR4, UR9, UR16, UR4 ;  /* 0x000000100904a2a5 */ /* 0x000fe2000f8e0004 */
[----:B------:R-:W-:Y:S02]  /*0cc0*/  ULDC UR11, c[0x0][0x14] ;  /* 0x00000500000b7ab9 */ /* 0x000fe40000000800 */
[----:B------:R-:W-:Y:S02]  /*0cd0*/  UIMAD.WIDE.U32 UR22, UR12, UR11, URZ ;  /* 0x0000000b0c1672a5 */ /* 0x000fe4000f8e003f */
[----:B------:R-:W-:Y:S02]  /*0ce0*/  UIMAD UR13, UR13, UR11, URZ ;  /* 0x0000000b0d0d72a4 */ /* 0x000fe4000f8e023f */
[----:B------:R-:W-:Y:S01]  /*0cf0*/  @!UP2 UMOV UR14, UR4 ;  /* 0x00000004000eac82 */ /* 0x000fe20008000000 */
[----:B------:R-:W-:Y:S01]  /*0d00*/  @!UP2 UMOV UR15, UR5 ;  /* 0x00000005000fac82 */ /* 0x000fe20008000000 */
[----:B------:R-:W-:-:S02]  /*0d10*/  UIADD3 UR13, UR23, UR13, URZ ;  /* 0x0000000d170d7290 */ /* 0x000fc4000fffe03f */
[----:B------:R-:W-:-:S04]  /*0d20*/  UIADD3 UR4, UP1, UR14, UR22, URZ ;  /* 0x000000160e047290 */ /* 0x000fc8000ff3e03f */
[----:B------:R-:W-:Y:S02]  /*0d30*/  UIADD3.X UR5, UR15, UR13, URZ, UP1, !UPT ;  /* 0x0000000d0f057290 */ /* 0x000fe40008ffe43f */
[----:B------:R-:W-:Y:S02]  /*0d40*/  USEL UR4, UR4, UR14, !UP0 ;  /* 0x0000000e04047287 */ /* 0x000fe4000c000000 */
[----:B------:R-:W-:-:S04]  /*0d50*/  USEL UR5, UR5, UR15, !UP0 ;  /* 0x0000000f05057287 */ /* 0x000fc8000c000000 */
[----:B0-----:R-:W-:Y:S01]  /*0d60*/  ISETP.LE.U32.AND P1, PT, R2, UR4, PT ;  /* 0x0000000402007c0c */ /* 0x001fe2000bf23070 */
[----:B------:R-:W-:Y:S02]  /*0d70*/  IMAD.U32 R2, RZ, RZ, UR4 ;  /* 0x00000004ff027e24 */ /* 0x000fe4000f8e00ff */
[----:B------:R-:W-:-:S05]  /*0d80*/  IMAD.U32 R0, RZ, RZ, UR5 ;  /* 0x00000005ff007e24 */ /* 0x000fca000f8e00ff */
[----:B------:R-:W-:Y:S01]  /*0d90*/  ISETP.GE.U32.AND.EX P1, PT, R0, R3, PT, P1 ;  /* 0x000000030000720c */ /* 0x000fe20003f26110 */
[----:B------:R-:W-:Y:S02]  /*0da0*/  IMAD.U32 R3, RZ, RZ, UR5 ;  /* 0x00000005ff037e24 */ /* 0x000fe4000f8e00ff */
[----:B------:R-:W-:-:S10]  /*0db0*/  IMAD.MOV.U32 R0, RZ, RZ, -0x1 ;  /* 0xffffffffff007424 */ /* 0x000fd400078e00ff */
[----:B------:R-:W-:Y:S05]  /*0dc0*/  @P1 BRA `(.L_x_11) ;  /* 0x0000000400481947 */ /* 0x000fea0003800000 */
[----:B------:R-:W-:Y:S01]  /*0dd0*/  ULDC.64 UR24, c[0x0][0x628] ;  /* 0x00018a0000187ab9 */ /* 0x000fe20000000a00 */
[C---:B------:R-:W-:Y:S01]  /*0de0*/  R2UR UR27, R2.reuse ;  /* 0x00000000021b72ca */ /* 0x040fe200000e0000 */
[----:B------:R-:W-:Y:S01]  /*0df0*/  ULDC UR26, c[0x0][0x630] ;  /* 0x00018c00001a7ab9 */ /* 0x000fe20000000800 */
[----:B------:R-:W-:Y:S02]  /*0e00*/  ISETP.NE.U32.AND P1, PT, RZ, UR24, PT ;  /* 0x00000018ff007c0c */ /* 0x000fe4000bf25070 */
[----:B------:R-:W-:Y:S02]  /*0e10*/  R2UR UR4, R2 ;  /* 0x00000000020472ca */ /* 0x000fe400000e0000 */
[----:B------:R-:W-:Y:S02]  /*0e20*/  ISETP.NE.AND.EX P1, PT, RZ, UR25, PT, P1 ;  /* 0x00000019ff007c0c */ /* 0x000fe4000bf25310 */
[----:B------:R-:W-:-:S11]  /*0e30*/  R2UR UR5, R3 ;  /* 0x00000000030572ca */ /* 0x000fd600000e0000 */
[----:B------:R-:W-:Y:S05]  /*0e40*/  @!P1 BRA `(.L_x_12) ;  /* 0x0000000000309947 */ /* 0x000fea0003800000 */
[----:B------:R-:W-:Y:S01]  /*0e50*/  R2UR UR4, R2 ;  /* 0x00000000020472ca */ /* 0x000fe200000e0000 */
[----:B------:R-:W-:Y:S01]  /*0e60*/  ULDC UR11, c[0x0][0x634] ;  /* 0x00018d00000b7ab9 */ /* 0x000fe20000000800 */
[----:B------:R-:W-:-:S11]  /*0e70*/  R2UR UR12, R3 ;  /* 0x00000000030c72ca */ /* 0x000fd600000e0000 */
[----:B------:R-:W-:-:S04]  /*0e80*/  UIADD3 UR11, UP1, UR4, UR11, URZ ;  /* 0x0000000b040b7290 */ /* 0x000fc8000ff3e03f */
[----:B------:R-:W-:-:S04]  /*0e90*/  UIADD3.X UR12, URZ, UR12, URZ, UP1, !UPT ;  /* 0x0000000c3f0c7290 */ /* 0x000fc80008ffe43f */
[----:B------:R-:W-:-:S04]  /*0ea0*/  UIMAD.WIDE.U32 UR4, UR12, UR24, URZ ;  /* 0x000000180c0472a5 */ /* 0x000fc8000f8e003f */
[----:B------:R-:W-:Y:S02]  /*0eb0*/  UIMAD.WIDE.U32 UR14, UP1, UR11, UR25, UR4 ;  /* 0x000000190b0e72a5 */ /* 0x000fe4000f820004 */
[----:B------:R-:W-:Y:S02]  /*0ec0*/  UIMAD.WIDE.U32 UR4, UR11, UR24, URZ ;  /* 0x000000180b0472a5 */ /* 0x000fe4000f8e003f */
[----:B------:R-:W-:Y:S02]  /*0ed0*/  UIADD3.X UR17, URZ, URZ, URZ, UP1, !UPT ;  /* 0x0000003f3f117290 */ /* 0x000fe40008ffe43f */
[----:B------:R-:W-:Y:S01]  /*0ee0*/  UIADD3 URZ, UP1, UR5, UR14, URZ ;  /* 0x0000000e053f7290 */ /* 0x000fe2000ff3e03f */
[----:B------:R-:W-:-:S03]  /*0ef0*/  UMOV UR16, UR15 ;  /* 0x0000000f00107c82 */ /* 0x000fc60008000000 */
[----:B------:R-:W-:-:S12]  /*0f00*/  UIMAD.WIDE.U32.X UR4, UR12, UR25, UR16, UP1 ;  /* 0x000000190c0472a5 */ /* 0x000fd800088e0410 */
.L_x_12:
[----:B------:R-:W-:Y:S01]  /*0f10*/  USHF.R.U64 UR4, UR4, UR26, UR5 ;  /* 0x0000001a04047299 */ /* 0x000fe20008001205 */
[----:B------:R-:W-:Y:S01]  /*0f20*/  R2UR UR15, R3 ;  /* 0x00000000030f72ca */ /* 0x000fe200000e0000 */
[----:B------:R-:W-:Y:S02]  /*0f30*/  USHF.R.U32.HI UR5, URZ, UR26, UR5 ;  /* 0x0000001a3f057299 */ /* 0x000fe40008011605 */
[----:B------:R-:W-:Y:S01]  /*0f40*/  UIADD3 UR12, UP1, URZ, -UR4, URZ ;  /* 0x800000043f0c7290 */ /* 0x000fe2000ff3e03f */
[----:B------:R-:W-:Y:S01]  /*0f50*/  ULDC.64 UR16, c[0x0][0x620] ;  /* 0x0001880000107ab9 */ /* 0x000fe20000000a00 */
[----:B------:R-:W-:Y:S02]  /*0f60*/  UMOV UR14, UR27 ;  /* 0x0000001b000e7c82 */ /* 0x000fe40008000000 */
[----:B------:R-:W-:Y:S01]  /*0f70*/  UIADD3.X UR5, URZ, ~UR5, URZ, UP1, !UPT ;  /* 0x800000053f057290 */ /* 0x000fe20008ffe43f */
[----:B------:R-:W-:Y:S01]  /*0f80*/  ULDC UR11, c[0x0][0x618] ;  /* 0x00018600000b7ab9 */ /* 0x000fe20000000800 */
[----:B------:R-:W-:-:S02]  /*0f90*/  @UP2 UIMAD UR8, UR19, UR10, UR9 ;  /* 0x0000000a130822a4 */ /* 0x000fc4000f8e0209 */
[----:B------:R-:W-:Y:S02]  /*0fa0*/  UIMAD UR5, UR5, UR16, URZ ;  /* 0x00000010050572a4 */ /* 0x000fe4000f8e023f */
[----:B------:R-:W-:Y:S02]  /*0fb0*/  UIMAD.WIDE.U32 UR14, UR12, UR16, UR14 ;  /* 0x000000100c0e72a5 */ /* 0x000fe4000f8e000e */
[----:B------:R-:W-:Y:S01]  /*0fc0*/  UIMAD UR12, UR12, UR17, UR5 ;  /* 0x000000110c0c72a4 */ /* 0x000fe2000f8e0205 */
[----:B------:R-:W-:Y:S01]  /*0fd0*/  ULDC UR16, c[0x0][0x608] ;  /* 0x0001820000107ab9 */ /* 0x000fe20000000800 */
[----:B------:R-:W-:Y:S02]  /*0fe0*/  ULDC UR28, c[0x0][0x658] ;  /* 0x00019600001c7ab9 */ /* 0x000fe40000000800 */
[----:B------:R-:W-:Y:S01]  /*0ff0*/  UIADD3 UR12, UR15, UR12, URZ ;  /* 0x0000000c0f0c7290 */ /* 0x000fe2000fffe03f */
[----:B------:R-:W-:Y:S01]  /*1000*/  UMOV UR9, 0xffffffff ;  /* 0xffffffff00097882 */ /* 0x000fe20000000000 */
[----:B------:R-:W-:-:S02]  /*1010*/  ULDC UR5, c[0x0][0x600] ;  /* 0x0001800000057ab9 */ /* 0x000fc40000000800 */
[----:B------:R-:W-:Y:S02]  /*1020*/  USHF.R.U64 UR27, UR14, UR11, UR12 ;  /* 0x0000000b0e1b7299 */ /* 0x000fe4000800120c */
[----:B------:R-:W-:Y:S02]  /*1030*/  USHF.R.U32.HI UR12, URZ, UR11, UR12 ;  /* 0x0000000b3f0c7299 */ /* 0x000fe4000801160c */
[----:B------:R-:W-:Y:S01]  /*1040*/  USHF.L.U32 UR9, UR9, UR28, URZ ;  /* 0x0000001c09097299 */ /* 0x000fe2000800063f */
[----:B------:R-:W-:Y:S01]  /*1050*/  ULDC.64 UR10, c[0x0][0x640] ;  /* 0x00019000000a7ab9 */ /* 0x000fe20000000a00 */
[----:B------:R-:W-:Y:S01]  /*1060*/  USHF.R.U64 UR32, UR27, UR16, UR12 ;  /* 0x000000101b207299 */ /* 0x000fe2000800120c */
[----:B------:R-:W-:Y:S01]  /*1070*/  ISETP.NE.U32.AND P1, PT, RZ, UR10, PT ;  /* 0x0000000aff007c0c */ /* 0x000fe2000bf25070 */
[----:B------:R-:W-:Y:S02]  /*1080*/  USHF.R.U32.HI UR12, URZ, UR16, UR12 ;  /* 0x000000103f0c7299 */ /* 0x000fe4000801160c */
[----:B------:R-:W-:Y:S01]  /*1090*/  UIADD3 UR26, UR5, -0x1, URZ ;  /* 0xffffffff051a7890 */ /* 0x000fe2000fffe03f */
[----:B------:R-:W-:Y:S01]  /*10a0*/  ISETP.NE.AND.EX P1, PT, RZ, UR11, PT, P1 ;  /* 0x0000000bff007c0c */ /* 0x000fe2000bf25310 */
[----:B------:R-:W-:-:S02]  /*10b0*/  USHF.R.U64 UR33, UR32, UR28, UR12 ;  /* 0x0000001c20217299 */ /* 0x000fc4000800120c */
[----:B------:R-:W-:Y:S02]  /*10c0*/  USHF.R.U32.HI UR14, URZ, UR28, UR12 ;  /* 0x0000001c3f0e7299 */ /* 0x000fe4000801160c */
[----:B------:R-:W-:Y:S01]  /*10d0*/  ULOP3.LUT UR12, URZ, UR9, URZ, 0x33, !UPT ;  /* 0x000000093f0c7292 */ /* 0x000fe2000f8e333f */
[----:B------:R-:W-:Y:S01]  /*10e0*/  ULDC UR29, c[0x0][0x648] ;  /* 0x00019200001d7ab9 */ /* 0x000fe20000000800 */
[----:B------:R-:W-:Y:S01]  /*10f0*/  ULDC UR30, c[0x0][0x638] ;  /* 0x00018e00001e7ab9 */ /* 0x000fe20000000800 */
[----:B------:R-:W-:Y:S01]  /*1100*/  UMOV UR31, 0x1 ;  /* 0x00000001001f7882 */ /* 0x000fe20000000000 */
[----:B------:R-:W-:-:S04]  /*1110*/  UMOV UR9, UR33 ;  /* 0x0000002100097c82 */ /* 0x000fc80008000000 */
[----:B------:R-:W-:Y:S05]  /*1120*/  @!P1 BRA `(.L_x_13) ;  /* 0x0000000000309947 */ /* 0x000fea0003800000 */
[----:B------:R-:W-:Y:S02]  /*1130*/  ULDC UR9, c[0x0][0x64c] ;  /* 0x0001930000097ab9 */ /* 0x000fe40000000800 */
        /* <DEDUP_REMOVED lines=8> */
[----:B------:R-:W-:-:S07]  /*11c0*/  UIMAD.WIDE.U32.X UR10, UR19, UR11, UR24, UP1 ;  /* 0x0000000b130a72a5 */ /* 0x000fce00088e0418 */
[----:B------:R-:W-:Y:S01]  /*11d0*/  UMOV UR9, UR10 ;  /* 0x0000000a00097c82 */ /* 0x000fe20008000000 */
[----:B------:R-:W-:-:S05]  /*11e0*/  UMOV UR14, UR11 ;  /* 0x0000000b000e7c82 */ /* 0x000fca0008000000 */
.L_x_13:
[----:B------:R-:W-:Y:S01]  /*11f0*/  USHF.R.U64 UR10, UR9, UR29, UR14 ;  /* 0x0000001d090a7299 */ /* 0x000fe2000800120e */
[----:B------:R-:W-:Y:S01]  /*1200*/  IMAD.MOV.U32 R11, RZ, RZ, 0x1 ;  /* 0x00000001ff0b7424 */ /* 0x000fe200078e00ff */
[----:B------:R-:W-:Y:S01]  /*1210*/  USHF.L.U32 UR9, UR31, UR28, URZ ;  /* 0x0000001c1f097299 */ /* 0x000fe2000800063f */
[----:B------:R-:W-:Y:S01]  /*1220*/  IMAD.U32 R0, RZ, RZ, UR4 ;  /* 0x00000004ff007e24 */ /* 0x000fe2000f8e00ff */
[----:B------:R-:W-:Y:S02]  /*1230*/  ULOP3.LUT UR12, UR32, UR12, URZ, 0xc0, !UPT ;  /* 0x0000000c200c7292 */ /* 0x000fe4000f8ec03f */
[----:B------:R-:W-:Y:S02]  /*1240*/  UIADD3 UR11, -UR10, URZ, URZ ;  /* 0x0000003f0a0b7290 */ /* 0x000fe4000fffe13f */
[----:B------:R-:W-:Y:S02]  /*1250*/  UIMAD UR12, UR9, UR10, UR12 ;  /* 0x0000000a090c72a4 */ /* 0x000fe4000f8e020c */
[----:B------:R-:W-:-:S02]  /*1260*/  ULOP3.LUT UR26, UR27, UR26, URZ, 0xc0, !UPT ;  /* 0x0000001a1b1a7292 */ /* 0x000fc4000f8ec03f */
[----:B------:R-:W-:Y:S01]  /*1270*/  UIMAD UR9, UR11, UR30, UR33 ;  /* 0x0000001e0b0972a4 */ /* 0x000fe2000f8e0221 */
[----:B------:R-:W-:Y:S02]  /*1280*/  ULDC UR10, c[0x0][0x610] ;  /* 0x00018400000a7ab9 */ /* 0x000fe40000000800 */
[----:B------:R-:W-:Y:S02]  /*1290*/  UIMAD UR8, UR12, UR10, UR8 ;  /* 0x0000000a0c0872a4 */ /* 0x000fe4000f8e0208 */
[----:B------:R-:W-:-:S04]  /*12a0*/  UIMAD UR9, UR9, UR5, UR26 ;  /* 0x00000005090972a4 */ /* 0x000fc8000f8e021a */
[----:B------:R-:W-:Y:S02]  /*12b0*/  USEL UR5, UR9, UR8, !UP2 ;  /* 0x0000000809057287 */ /* 0x000fe4000d000000 */
[----:B------:R-:W-:-:S04]  /*12c0*/  USEL UR8, UR8, UR9, !UP2 ;  /* 0x0000000908087287 */ /* 0x000fc8000d000000 */
[----:B------:R-:W-:Y:S02]  /*12d0*/  IMAD.U32 R4, RZ, RZ, UR5 ;  /* 0x00000005ff047e24 */ /* 0x000fe4000f8e00ff */
[----:B------:R-:W-:-:S07]  /*12e0*/  IMAD.U32 R5, RZ, RZ, UR8 ;  /* 0x00000008ff057e24 */ /* 0x000fce000f8e00ff */
.L_x_11:
[----:B------:R-:W-:Y:S05]  /*12f0*/  @!P2 BRA `(.L_x_14) ;  /* 0x00000000000ca947 */ /* 0x000fea0003800000 */
[----:B------:R-:W-:Y:S01]  /*1300*/  UCGABAR_WAIT ;  /* 0x0000000000007dc7 */ /* 0x000fe20008000000 */
[----:B------:R-:W-:Y:S01]  /*1310*/  CCTL.IVALL ;  /* 0x00000000ff00798f */ /* 0x000fe20002000000 */
[----:B------:R-:W-:Y:S05]  /*1320*/  BRA `(.L_x_15) ;  /* 0x0000000000047947 */ /* 0x000fea0003800000 */
.L_x_14:
[----:B------:R-:W-:Y:S06]  /*1330*/  BAR.SYNC.DEFER_BLOCKING 0x0 ;  /* 0x0000000000007b1d */ /* 0x000fec0000010000 */
.L_x_15:
[----:B------:R-:W-:Y:S02]  /*1340*/  ULDC UR4, c[0x0][0x28c] ;  /* 0x0000a30000047ab9 */ /* 0x000fe40000000800 */
[----:B------:R-:W-:-:S04]  /*1350*/  UIADD3 UR4, UR4, 0x7f, URZ ;  /* 0x0000007f04047890 */ /* 0x000fc8000fffe03f */
[----:B------:R-:W-:-:S04]  /*1360*/  USHF.R.S32.HI UR5, URZ, 0x1f, UR4 ;  /* 0x0000001f3f057899 */ /* 0x000fc80008011404 */
[----:B------:R-:W-:-:S04]  /*1370*/  ULEA.HI UR5, UR5, UR4, URZ, 0x7 ;  /* 0x0000000405057291 */ /* 0x000fc8000f8f383f */
[----:B------:R-:W-:Y:S01]  /*1380*/  USHF.R.S32.HI UR14, URZ, 0x7, UR5 ;  /* 0x000000073f0e7899 */ /* 0x000fe20008011405 */
[----:B------:R-:W-:Y:S11]  /*1390*/  @!P3 BRA `(.L_x_16) ;  /* 0x000000700014b947 */ /* 0x000ff60003800000 */
[----:B------:R-:W-:-:S06]  /*13a0*/  UISETP.GT.U32.AND UP1, UPT, UR18, 0x1, UPT ;  /* 0x000000011200788c */ /* 0x000fcc000bf24070 */
[----:B------:R-:W-:-:S13]  /*13b0*/  PLOP3.LUT P1, PT, PT, PT, UP1, 0x80, 0x0 ;  /* 0x000000000000781c */ /* 0x000fda0003f2f018 */
[----:B------:R-:W-:Y:S05]  /*13c0*/  @P1 EXIT ;  /* 0x000000000000194d */ /* 0x000fea0003800000 */
.L_x_17:
[----:B------:R-:W-:-:S08]  /*13d0*/  NOP ;  /* 0x0000000000007918 */ /* 0x000fd00000000000 */
[----:B------:R-:W0:Y:S02]  /*13e0*/  USETMAXREG.TRY_ALLOC.CTAPOOL UP1, 0xe8 ;  /* 0x000000e8000079c8 */ /* 0x000e240008020600 */
[----:B0-----:R-:W-:-:S13]  /*13f0*/  PLOP3.LUT P1, PT, PT, PT, UP1, 0x80, 0x0 ;  /* 0x000000000000781c */ /* 0x001fda0003f2f018 */
[----:B------:R-:W-:Y:S05]  /*1400*/  @!P1 BRA `(.L_x_17) ;  /* 0xfffffffc00f09947 */ /* 0x000fea000383ffff */
[----:B------:R-:W-:-:S13]  /*1410*/  LOP3.LUT P1, RZ, R11, 0xff, RZ, 0xc0, !PT ;  /* 0x000000ff0bff7812 */ /* 0x000fda000782c0ff */
[----:B------:R-:W-:Y:S05]  /*1420*/  @!P1 EXIT ;  /* 0x000000000000994d */ /* 0x000fea0003800000 */
[----:B------:R-:W0:Y:S01]  /*1430*/  S2UR UR5, SR_CgaCtaId ;  /* 0x00000000000579c3 */ /* 0x000e220000008800 */
[CC--:B------:R-:W-:Y:S01]  /*1440*/  LEA.HI R8, R12.reuse, R9.reuse, RZ, 0x2 ;  /* 0x000000090c087211 */ /* 0x0c0fe200078f10ff */
[----:B------:R-:W-:Y:S01]  /*1450*/  UMOV UR8, 0x400 ;  /* 0x0000040000087882 */ /* 0x000fe20000000000 */
[----:B------:R-:W-:Y:S01]  /*1460*/  LEA.HI R15, R12, R9, RZ, 0x5 ;  /* 0x000000090c0f7211 */ /* 0x000fe200078f28ff */
[----:B------:R-:W-:Y:S01]  /*1470*/  VIADD R12, R14, 0xffffffff ;  /* 0xffffffff0e0c7836 */ /* 0x000fe20000000000 */
[--C-:B------:R-:W-:Y:S01]  /*1480*/  SHF.R.S32.HI R13, RZ, 0x2, R8.reuse ;  /* 0x00000002ff0d7819 */ /* 0x100fe20000011408 */
[----:B------:R-:W-:Y:S01]  /*1490*/  USHF.R.U32.HI UR4, URZ, 0x2, UR14 ;  /* 0x000000023f047899 */ /* 0x000fe2000801160e */
[----:B------:R-:W-:Y:S01]  /*14a0*/  SHF.R.S32.HI R16, RZ, 0x1f, R8 ;  /* 0x0000001fff107819 */ /* 0x000fe20000011408 */
[----:B------:R-:W-:Y:S01]  /*14b0*/  ULOP3.LUT UR9, UR14, 0x3, URZ, 0xc0, !UPT ;  /* 0x000000030e097892 */ /* 0x000fe2000f8ec03f */
[----:B------:R-:W-:Y:S01]  /*14c0*/  LOP3.LUT R8, R8, 0xfffffffc, RZ, 0xc0, !PT ;  /* 0xfffffffc08087812 */ /* 0x000fe200078ec0ff */
[----:B------:R-:W-:Y:S01]  /*14d0*/  UISETP.LT.AND UP1, UPT, UR14, 0x1, UPT ;  /* 0x000000010e00788c */ /* 0x000fe2000bf21270 */
[----:B------:R-:W-:Y:S01]  /*14e0*/  LEA.HI R16, R16, R13, RZ, 0x3 ;  /* 0x0000000d10107211 */ /* 0x000fe200078f18ff */
[----:B------:R-:W-:Y:S01]  /*14f0*/  ULOP3.LUT UR4, UR4, 0x1, URZ, 0xc0, !UPT ;  /* 0x0000000104047892 */ /* 0x000fe2000f8ec03f */
[----:B------:R-:W-:Y:S01]  /*1500*/  ISETP.NE.AND P1, PT, R12, RZ, PT ;  /* 0x000000ff0c00720c */ /* 0x000fe20003f25270 */
[----:B------:R-:W-:Y:S01]  /*1510*/  IMAD.IADD R11, R9, 0x1, -R8 ;  /* 0x00000001090b7824 */ /* 0x000fe200078e0a08 */
[----:B------:R-:W-:Y:S01]  /*1520*/  LOP3.LUT R16, R16, 0xfffffff8, RZ, 0xc0, !PT ;  /* 0xfffffff810107812 */ /* 0x000fe200078ec0ff */
[----:B------:R-:W-:Y:S01]  /*1530*/  IMAD.SHL.U32 R12, R12, 0x8, RZ ;  /* 0x000000080c0c7824 */ /* 0x000fe200078e00ff */
[----:B------:R-:W-:Y:S01]  /*1540*/  SHF.R.S32.HI R15, RZ, 0x5, R15 ;  /* 0x00000005ff0f7819 */ /* 0x000fe2000001140f */
[----:B------:R-:W-:Y:S01]  /*1550*/  ULDC UR6, c[0x0][0x284] ;  /* 0x0000a10000067ab9 */ /* 0x000fe20000000800 */
[----:B------:R-:W-:Y:S01]  /*1560*/  USEL UR9, UR9, URZ, !UP0 ;  /* 0x0000003f09097287 */ /* 0x000fe2000c000000 */
[----:B------:R-:W-:Y:S01]  /*1570*/  IMAD.IADD R8, R13, 0x1, -R16 ;  /* 0x000000010d087824 */ /* 0x000fe200078e0a10 */
[----:B------:R-:W-:Y:S01]  /*1580*/  LOP3.LUT R12, R12, 0x8, RZ, 0xc0, !PT ;  /* 0x000000080c0c7812 */ /* 0x000fe200078ec0ff */
[----:B------:R-:W-:Y:S01]  /*1590*/  USEL UR10, UR14, 0x1, UP1 ;  /* 0x000000010e0a7887 */ /* 0x000fe20008800000 */
[----:B------:R-:W-:Y:S01]  /*15a0*/  SEL R146, RZ, 0x1, P1 ;  /* 0x00000001ff927807 */ /* 0x000fe20000800000 */
[----:B0-----:R-:W-:Y:S01]  /*15b0*/  ULEA UR8, UR5, UR8, 0x18 ;  /* 0x0000000805087291 */ /* 0x001fe2000f8ec03f */
[--C-:B------:R-:W-:Y:S01]  /*15c0*/  SHF.R.S32.HI R9, RZ, 0x1f, R8.reuse ;  /* 0x0000001fff097819 */ /* 0x100fe20000011408 */
[C-C-:B------:R-:W-:Y:S01]  /*15d0*/  IMAD R16, R15.reuse, -0x10, -R8.reuse ;  /* 0xfffffff00f107824 */ /* 0x140fe200078e0a08 */
[----:B------:R-:W-:Y:S01]  /*15e0*/  UISETP.EQ.U32.AND UP0, UPT, UR4, 0x1, !UP0 ;  /* 0x000000010400788c */ /* 0x000fe2000c702070 */
[C---:B------:R-:W-:Y:S01]  /*15f0*/  LOP3.LUT R147, R12.reuse, 0x8, RZ, 0x3c, !PT ;  /* 0x000000080c937812 */ /* 0x040fe200078e3cff */
[----:B------:R-:W-:Y:S01]  /*1600*/  UIADD3 UR27, UR8, 0x50, URZ ;  /* 0x00000050081b7890 */ /* 0x000fe2000fffe03f */
[----:B------:R-:W-:Y:S01]  /*1610*/  IMAD.WIDE R8, R15, 0x10, R8 ;  /* 0x000000100f087825 */ /* 0x000fe200078e0208 */
[----:B------:R-:W-:Y:S01]  /*1620*/  LOP3.LUT R15, R12, 0x18, RZ, 0x3c, !PT ;  /* 0x000000180c0f7812 */ /* 0x000fe200078e3cff */
[----:B------:R-:W-:-:S02]  /*1630*/  ULOP3.LUT UR25, UR7, 0x1, URZ, 0xfc, !UPT ;  /* 0x0000000107197892 */ /* 0x000fc4000f8efc3f */
[----:B------:R-:W-:Y:S01]  /*1640*/  VIADD R16, R16, UR6 ;  /* 0x0000000610107c36 */ /* 0x000fe20008000000 */
[----:B------:R-:W-:Y:S01]  /*1650*/  LEA R14, R14, UR27, 0x3 ;  /* 0x0000001b0e0e7c11 */ /* 0x000fe2000f8e18ff */
[----:B------:R-:W-:Y:S02]  /*1660*/  USHF.L.U32 UR26, UR14, 0x1, URZ ;  /* 0x000000010e1a7899 */ /* 0x000fe4000800063f */
[----:B------:R-:W-:Y:S02]  /*1670*/  UIADD3 UR10, -UR10, UR14, URZ ;  /* 0x0000000e0a0a7290 */ /* 0x000fe4000fffe13f */
[----:B------:R-:W-:-:S12]  /*1680*/  USEL UR11, URZ, 0x1, !UP0 ;  /* 0x000000013f0b7887 */ /* 0x000fd8000c000000 */
.L_x_172:
[----:B---3--:R-:W-:Y:S01]  /*1690*/  SHF.L.U32 R13, R146, 0x1f, RZ ;  /* 0x0000001f920d7819 */ /* 0x008fe200000006ff */
[----:B0-----:R-:W0:Y:S01]  /*16a0*/  LDC R12, c[0x0][0x28c] ;  /* 0x0000a300ff0c7b82 */ /* 0x001e220000000800 */
[----:B------:R-:W-:Y:S01]  /*16b0*/  UMOV UR4, URZ ;  /* 0x0000003f00047c82 */ /* 0x000fe20008000000 */
[----:B------:R-:W-:Y:S01]  /*16c0*/  UMOV UR12, UR9 ;  /* 0x00000009000c7c82 */ /* 0x000fe20008000000 */
[----:B-1----:R-:W1:Y:S01]  /*16d0*/  SYNCS.PHASECHK.TRANS64.TRYWAIT P1, [R14+URZ+-0x8], R13 ;  /* 0xfffff80d0e0075a7 */ /* 0x002e62000802017f */
[----:B0-----:R-:W-:Y:S01]  /*16e0*/  ISETP.GE.AND P2, PT, R12, 0x1, PT ;  /* 0x000000010c00780c */ /* 0x001fe20003f46270 */
[----:B-1----:R-:W-:-:S12]  /*16f0*/  @!P1 BRA `(.L_x_18) ;  /* 0x0000007c00449947 */ /* 0x002fd80003800000 */
.L_x_194:
[----:B------:R-:W-:Y:S01]  /*1700*/  UMOV UR5, URZ ;  /* 0x0000003f00057c82 */ /* 0x000fe20008000000 */
[----:B------:R-:W-:Y:S01]  /*1710*/  UMOV UR6, URZ ;  /* 0x0000003f00067c82 */ /* 0x000fe20008000000 */
[----:B------:R-:W-:Y:S02]  /*1720*/  CS2R R20, SRZ ;  /* 0x0000000000147805 */ /* 0x000fe4000001ff00 */
[----:B------:R-:W-:Y:S01]  /*1730*/  CS2R R18, SRZ ;  /* 0x0000000000127805 */ /* 0x000fe2000001ff00 */
[----:B------:R-:W-:Y:S01]  /*1740*/  IMAD.MOV.U32 R17, RZ, RZ, RZ ;  /* 0x000000ffff117224 */ /* 0x000fe200078e00ff */
[----:B------:R-:W-:Y:S02]  /*1750*/  CS2R R22, SRZ ;  /* 0x0000000000167805 */ /* 0x000fe4000001ff00 */
[----:B------:R-:W-:Y:S02]  /*1760*/  CS2R R88, SRZ ;  /* 0x0000000000587805 */ /* 0x000fe4000001ff00 */
[----:B------:R-:W-:-:S02]  /*1770*/  CS2R R92, SRZ ;  /* 0x00000000005c7805 */ /* 0x000fc4000001ff00 */
[----:B------:R-:W-:Y:S02]  /*1780*/  CS2R R90, SRZ ;  /* 0x00000000005a7805 */ /* 0x000fe4000001ff00 */
[----:B------:R-:W-:Y:S02]  /*1790*/  CS2R R94, SRZ ;  /* 0x00000000005e7805 */ /* 0x000fe4000001ff00 */
[----:B------:R-:W-:Y:S02]  /*17a0*/  CS2R R96, SRZ ;  /* 0x0000000000607805 */ /* 0x000fe4000001ff00 */
        /* <DEDUP_REMOVED lines=22> */
[----:B------:R-:W-:Y:S01]  /*1910*/  CS2R R142, SRZ ;  /* 0x00000000008e7805 */ /* 0x000fe2000001ff00 */
[----:B------:R-:W-:Y:S01]  /*1920*/  IMAD.MOV.U32 R144, RZ, RZ, RZ ;  /* 0x000000ffff907224 */ /* 0x000fe200078e00ff */
[----:B------:R-:W-:Y:S01]  /*1930*/  CS2R R24, SRZ ;  /* 0x0000000000187805 */ /* 0x000fe2000001ff00 */
[----:B------:R-:W-:Y:S01]  /*1940*/  IMAD.U32 R149, RZ, RZ, UR11 ;  /* 0x0000000bff957e24 */ /* 0x000fe2000f8e00ff */
        /* <DEDUP_REMOVED lines=30> */
[----:B------:R-:W-:Y:S01]  /*1b30*/  CS2R R86, SRZ ;  /* 0x0000000000567805 */ /* 0x000fe2000001ff00 */
[----:B------:R-:W-:Y:S06]  /*1b40*/  @!P2 BRA `(.L_x_19) ;  /* 0x000000080070a947 */ /* 0x000fec0003800000 */
[----:B------:R-:W-:-:S06]  /*1b50*/  UISETP.NE.AND UP0, UPT, UR25, 0x3, UPT ;  /* 0x000000031900788c */ /* 0x000fcc000bf05270 */
[----:B------:R-:W-:-:S13]  /*1b60*/  PLOP3.LUT P2, PT, PT, PT, UP0, 0x80, 0x0 ;  /* 0x000000000000781c */ /* 0x000fda0003f4f008 */
[----:B------:R-:W-:Y:S05]  /*1b70*/  @!P2 BRA `(.L_x_20) ;  /* 0x000000000004a947 */ /* 0x000fea0003800000 */
[----:B------:R-:W-:Y:S01]  /*1b80*/  BPT.TRAP 0x1 ;  /* 0x000000040000795c */ /* 0x000fe20000300000 */
.L_x_20:
[----:B------:R-:W-:Y:S01]  /*1b90*/  ULEA UR4, UR9, UR8, 0x3 ;  /* 0x0000000809047291 */ /* 0x000fe2000f8e183f */
[----:B------:R-:W-:-:S05]  /*1ba0*/  IMAD.U32 R12, RZ, RZ, UR11 ;  /* 0x0000000bff0c7e24 */ /* 0x000fca000f8e00ff */
[----:B------:R-:W-:-:S04]  /*1bb0*/  SHF.L.U32 R12, R12, 0x1f, RZ ;  /* 0x0000001f0c0c7819 */ /* 0x000fc800000006ff */
[----:B------:R1:W3:Y:S01]  /*1bc0*/  SYNCS.PHASECHK.TRANS64.TRYWAIT P1, [UR4], R12 ;  /* 0x0000000cff0075a7 */ /* 0x0002e20008020144 */
[----:B------:R-:W-:Y:S05]  /*1bd0*/  @!P2 BRA `(.L_x_21) ;  /* 0x000000000004a947 */ /* 0x000fea0003800000 */
[----:B------:R-:W-:Y:S01]  /*1be0*/  BPT.TRAP 0x1 ;  /* 0x000000040000795c */ /* 0x000fe20000300000 */
.L_x_21:
[----:B---3--:R-:W-:Y:S05]  /*1bf0*/  @P1 BRA `(.L_x_22) ;  /* 0x0000000000081947 */ /* 0x008fea0003800000 */
[----:B------:R-:W3:Y:S02]  /*1c00*/  SYNCS.PHASECHK.TRANS64.TRYWAIT P1, [UR4], R12 ;  /* 0x0000000cff0075a7 */ /* 0x000ee40008020144 */
[----:B---3--:R-:W-:Y:S05]  /*1c10*/  @!P1 BRA `(.L_x_23) ;  /* 0x0000007800109947 */ /* 0x008fea0003800000 */
.L_x_22:
[----:B------:R-:W-:Y:S01]  /*1c20*/  UIADD3 UR4, UR8, 0x180, URZ ;  /* 0x0000018008047890 */ /* 0x000fe2000fffe03f */
[----:B------:R-:W-:Y:S01]  /*1c30*/  WARPGROUP.ARRIVE ;  /* 0x00000000000079c5 */ /* 0x000fe20000000000 */
[----:B------:R-:W-:Y:S01]  /*1c40*/  UIADD3 UR5, UR8, 0x8180, URZ ;  /* 0x0000818008057890 */ /* 0x000fe2000fffe03f */
[----:B------:R-:W-:Y:S01]  /*1c50*/  CS2R R20, SRZ ;  /* 0x0000000000147805 */ /* 0x000fe2000001ff00 */
[----:B------:R-:W-:Y:S01]  /*1c60*/  USHF.R.U32.HI UR4, URZ, 0x4, UR4 ;  /* 0x000000043f047899 */ /* 0x000fe20008011604 */
[----:B------:R-:W-:Y:S01]  /*1c70*/  CS2R R18, SRZ ;  /* 0x0000000000127805 */ /* 0x000fe2000001ff00 */
[----:B------:R-:W-:Y:S01]  /*1c80*/  USHF.R.U32.HI UR5, URZ, 0x4, UR5 ;  /* 0x000000043f057899 */ /* 0x000fe20008011605 */
[----:B------:R-:W-:Y:S01]  /*1c90*/  IMAD.MOV.U32 R17, RZ, RZ, RZ ;  /* 0x000000ffff117224 */ /* 0x000fe200078e00ff */
[----:B------:R-:W-:Y:S01]  /*1ca0*/  ULOP3.LUT UR4, UR4, 0x3fff, URZ, 0xc0, !UPT ;  /* 0x00003fff04047892 */ /* 0x000fe2000f8ec03f */
[----:B------:R-:W-:Y:S01]  /*1cb0*/  CS2R R22, SRZ ;  /* 0x0000000000167805 */ /* 0x000fe2000001ff00 */
[----:B------:R-:W-:Y:S01]  /*1cc0*/  ULOP3.LUT UR5, UR5, 0x3fff, URZ, 0xc0, !UPT ;  /* 0x00003fff05057892 */ /* 0x000fe2000f8ec03f */
[----:B------:R-:W-:Y:S01]  /*1cd0*/  CS2R R88, SRZ ;  /* 0x0000000000587805 */ /* 0x000fe2000001ff00 */
[----:B------:R-:W-:Y:S01]  /*1ce0*/  ULOP3.LUT UR4, UR4, 0x10000, URZ, 0xfc, !UPT ;  /* 0x0001000004047892 */ /* 0x000fe2000f8efc3f */
[----:B------:R-:W-:Y:S01]  /*1cf0*/  CS2R R92, SRZ ;  /* 0x00000000005c7805 */ /* 0x000fe2000001ff00 */
[----:B------:R-:W-:Y:S01]  /*1d00*/  ULOP3.LUT UR5, UR5, 0x10000, URZ, 0xfc, !UPT ;  /* 0x0001000005057892 */ /* 0x000fe2000f8efc3f */
[----:B------:R-:W-:Y:S01]  /*1d10*/  CS2R R90, SRZ ;  /* 0x00000000005a7805 */ /* 0x000fe2000001ff00 */
[----:B------:R-:W-:Y:S01]  /*1d20*/  ULEA UR4, UR9, UR4, 0x9 ;  /* 0x0000000409047291 */ /* 0x000fe2000f8e483f */
[----:B------:R-:W-:Y:S01]  /*1d30*/  CS2R R94, SRZ ;  /* 0x00000000005e7805 */ /* 0x000fe2000001ff00 */
[----:B------:R-:W-:Y:S01]  /*1d40*/  ULEA UR5, UR9, UR5, 0xa ;  /* 0x0000000509057291 */ /* 0x000fe2000f8e503f */
[----:B------:R-:W-:Y:S01]  /*1d50*/  CS2R R96, SRZ ;  /* 0x0000000000607805 */ /* 0x000fe2000001ff00 */
[----:B------:R-:W-:Y:S01]  /*1d60*/  UMOV UR17, 0x40000040 ;  /* 0x4000004000117882 */ /* 0x000fe20000000000 */
[----:B------:R-:W-:Y:S01]  /*1d70*/  UMOV UR19, 0x40000040 ;  /* 0x4000004000137882 */ /* 0x000fe20000000000 */
[----:B------:R-:W-:Y:S01]  /*1d80*/  CS2R R98, SRZ ;  /* 0x0000000000627805 */ /* 0x000fe2000001ff00 */
[----:B------:R-:W-:Y:S01]  /*1d90*/  UMOV UR16, UR4 ;  /* 0x0000000400107c82 */ /* 0x000fe20008000000 */
[----:B------:R-:W-:Y:S01]  /*1da0*/  CS2R R100, SRZ ;  /* 0x0000000000647805 */ /* 0x000fe2000001ff00 */
[----:B------:R-:W-:Y:S01]  /*1db0*/  UMOV UR18, UR5 ;  /* 0x0000000500127c82 */ /* 0x000fe20008000000 */
[----:B------:R-:W-:Y:S01]  /*1dc0*/  CS2R R102, SRZ ;  /* 0x0000000000667805 */ /* 0x000fe2000001ff00 */
[----:B------:R-:W-:Y:S01]  /*1dd0*/  QGMMA.64x128x32.F32.E4M3.E4M3 R24, gdesc[UR16], RZ, !UPT ;  /* 0x01e00000101879f3 */ /* 0x000fe2000c7008ff */
[----:B------:R-:W-:Y:S01]  /*1de0*/  UIADD3 UR16, UR4, 0x2, URZ ;  /* 0x0000000204107890 */ /* 0x000fe2000fffe03f */
[----:B------:R-:W-:Y:S01]  /*1df0*/  CS2R R104, SRZ ;  /* 0x0000000000687805 */ /* 0x000fe2000001ff00 */
[----:B------:R-:W-:Y:S01]  /*1e00*/  UIADD3 UR18, UR5, 0x2, URZ ;  /* 0x0000000205127890 */ /* 0x000fe2000fffe03f */
[----:B------:R-:W-:Y:S01]  /*1e10*/  CS2R R106, SRZ ;  /* 0x00000000006a7805 */ /* 0x000fe2000001ff00 */
[----:B------:R-:W-:Y:S01]  /*1e20*/  UMOV UR17, 0x40000040 ;  /* 0x4000004000117882 */ /* 0x000fe20000000000 */
[----:B------:R-:W-:Y:S01]  /*1e30*/  UMOV UR19, 0x40000040 ;  /* 0x4000004000137882 */ /* 0x000fe20000000000 */
        /* <DEDUP_REMOVED lines=17> */
[----:B------:R-:W-:Y:S01]  /*1f50*/  CS2R R142, SRZ ;  /* 0x00000000008e7805 */ /* 0x000fe2000001ff00 */
[----:B------:R-:W-:Y:S01]  /*1f60*/  IMAD.MOV.U32 R144, RZ, RZ, RZ ;  /* 0x000000ffff907224 */ /* 0x000fe200078e00ff */
[----:B------:R-:W-:Y:S01]  /*1f70*/  QGMMA.64x128x32.F32.E4M3.E4M3 R24, gdesc[UR16], R24 ;  /* 0x01e00000101879f3 */ /* 0x000fe20008700818 */
[----:B------:R-:W-:-:S02]  /*1f80*/  UIADD3 UR16, UR4, 0x4, URZ ;  /* 0x0000000404107890 */ /* 0x000fc4000fffe03f */
[----:B------:R-:W-:Y:S01]  /*1f90*/  UIADD3 UR18, UR5, 0x4, URZ ;  /* 0x0000000405127890 */ /* 0x000fe2000fffe03f */
[----:B------:R-:W-:Y:S01]  /*1fa0*/  UMOV UR17, 0x40000040 ;  /* 0x4000004000117882 */ /* 0x000fe20000000000 */
[----:B------:R-:W-:-:S07]  /*1fb0*/  UMOV UR19, 0x40000040 ;  /* 0x4000004000137882 */ /* 0x000fce0000000000 */
[----:B------:R-:W-:Y:S01]  /*1fc0*/  QGMMA.64x128x32.F32.E4M3.E4M3 R24, gdesc[UR16], R24 ;  /* 0x01e00000101879f3 */ /* 0x000fe20008700818 */
[----:B------:R-:W-:Y:S02]  /*1fd0*/  UIADD3 UR18, UR5, 0x6, URZ ;  /* 0x0000000605127890 */ /* 0x000fe4000fffe03f */
[----:B------:R-:W-:Y:S01]  /*1fe0*/  UIADD3 UR16, UR4, 0x6, URZ ;  /* 0x0000000604107890 */ /* 0x000fe2000fffe03f */
[----:B------:R-:W-:Y:S01]  /*1ff0*/  ULDC UR5, c[0x0][0x50c] ;  /* 0x0001430000057ab9 */ /* 0x000fe20000000800 */
[----:B------:R-:W-:Y:S01]  /*2000*/  UMOV UR17, 0x40000040 ;  /* 0x4000004000117882 */ /* 0x000fe20000000000 */
[----:B------:R-:W-:Y:S01]  /*2010*/  UISETP.NE.AND UP0, UPT, UR5, 0x4, UPT ;  /* 0x000000040500788c */ /* 0x000fe2000bf05270 */
[----:B------:R-:W-:Y:S01]  /*2020*/  UMOV UR19, 0x40000040 ;  /* 0x4000004000137882 */ /* 0x000fe20000000000 */
[----:B------:R-:W-:Y:S02]  /*2030*/  UMOV UR4, 0x4 ;  /* 0x0000000400047882 */ /* 0x000fe40000000000 */
[----:B------:R-:W-:-:S06]  /*2040*/  USEL UR5, URZ, 0x1, UP0 ;  /* 0x000000013f057887 */ /* 0x000fcc0008000000 */
[----:B------:R-:W-:Y:S01]  /*2050*/  ISETP.NE.AND P1, PT, RZ, UR5, PT ;  /* 0x00000005ff007c0c */ /* 0x000fe2000bf25270 */
[----:B------:R-:W-:-:S12]  /*2060*/  QGMMA.64x128x32.F32.E4M3.E4M3 R24, gdesc[UR16], R24, gsb0 ;  /* 0x01e00000101879f3 */ /* 0x000fd80008000818 */
[----:B------:R-:W-:Y:S05]  /*2070*/  @!P1 BRA `(.L_x_24) ;  /* 0x0000000400089947 */ /* 0x000fea0003800000 */
[----:B------:R-:W-:Y:S02]  /*2080*/  WARPGROUP.DEPBAR.LE gsb0, 0x0 ;  /* 0x00008000000079c5 */ /* 0x000fe40000010000 */
[----:B------:R-:W-:-:S01]  /*2090*/  FADD R143, RZ, R24 ;  /* 0x00000018ff8f7221 */ /* 0x000fc20000000000 */
[----:B------:R-:W-:Y:S01]  /*20a0*/  FADD R144, RZ, R25 ;  /* 0x00000019ff907221 */ /* 0x000fe20000000000 */
        /* <DEDUP_REMOVED lines=62> */
[----:B------:R-:W-:-:S06]  /*2490*/  UMOV UR4, URZ ;  /* 0x0000003f00047c82 */ /* 0x000fcc0008000000 */
.L_x_24:
[----:B------:R-:W-:-:S04]  /*24a0*/  UIADD3 UR12, UR9, 0x1, URZ ;  /* 0x00000001090c7890 */ /* 0x000fc8000fffe03f */
[----:B------:R-:W-:-:S04]  /*24b0*/  UISETP.NE.AND UP0, UPT, UR12, 0x4, UPT ;  /* 0x000000040c00788c */ /* 0x000fc8000bf05270 */
[----:B------:R-:W-:Y:S02]  /*24c0*/  USEL UR6, URZ, 0x1, UP0 ;  /* 0x000000013f067887 */ /* 0x000fe40008000000 */
[----:B------:R-:W-:Y:S02]  /*24d0*/  USEL UR12, UR12, URZ, UP0 ;  /* 0x0000003f0c0c7287 */ /* 0x000fe40008000000 */
[----:B------:R-:W-:-:S06]  /*24e0*/  ULOP3.LUT UR6, UR11, UR6, URZ, 0x3c, !UPT ;  /* 0x000000060b067292 */ /* 0x000fcc000f8e3c3f */
[----:B------:R-:W-:Y:S01]  /*24f0*/  IMAD.U32 R149, RZ, RZ, UR6 ;  /* 0x00000006ff957e24 */ /* 0x000fe2000f8e00ff */
[----:B------:R-:W-:-:S06]  /*2500*/  UMOV UR6, 0x1 ;  /* 0x0000000100067882 */ /* 0x000fcc0000000000 */
.L_x_19:
[----:B------:R-:W-:-:S06]  /*2510*/  UISETP.GE.AND UP0, UPT, UR10, 0x1, UPT ;  /* 0x000000010a00788c */ /* 0x000fcc000bf06270 */
[----:B------:R-:W-:-:S13]  /*2520*/  PLOP3.LUT P1, PT, PT, PT, UP0, 0x80, 0x0 ;  /* 0x000000000000781c */ /* 0x000fda0003f2f008 */
[----:B------:R-:W-:Y:S05]  /*2530*/  @!P1 BRA `(.L_x_25) ;  /* 0x00000008003c9947 */ /* 0x000fea0003800000 */
[----:B01----:R-:W-:Y:S01]  /*2540*/  IMAD.U32 R12, RZ, RZ, UR10 ;  /* 0x0000000aff0c7e24 */ /* 0x003fe2000f8e00ff */
[----:B------:R-:W-:Y:S01]  /*2550*/  ULDC UR24, c[0x0][0x50c] ;  /* 0x0001430000187ab9 */ /* 0x000fe20000000800 */
[----:B------:R-:W-:-:S07]  /*2560*/  IMAD.U32 R13, RZ, RZ, UR9 ;  /* 0x00000009ff0d7e24 */ /* 0x000fce000f8e00ff */
.L_x_33:
[----:B------:R-:W-:-:S06]  /*2570*/  UISETP.NE.AND UP0, UPT, UR25, 0x3, UPT ;  /* 0x000000031900788c */ /* 0x000fcc000bf05270 */
[----:B------:R-:W-:-:S13]  /*2580*/  PLOP3.LUT P2, PT, PT, PT, UP0, 0x80, 0x0 ;  /* 0x000000000000781c */ /* 0x000fda0003f4f008 */
[----:B0-----:R-:W-:Y:S05]  /*2590*/  @!P2 BRA `(.L_x_26) ;  /* 0x000000000004a947 */ /* 0x001fea0003800000 */
[----:B------:R-:W-:Y:S01]  /*25a0*/  BPT.TRAP 0x1 ;  /* 0x000000040000795c */ /* 0x000fe20000300000 */
.L_x_26:
[----:B------:R-:W-:Y:S01]  /*25b0*/  ULEA UR15, UR12, UR8, 0x3 ;  /* 0x000000080c0f7291 */ /* 0x000fe2000f8e183f */
[----:B------:R-:W-:-:S08]  /*25c0*/  SHF.L.U32 R145, R149, 0x1f, RZ ;  /* 0x0000001f95917819 */ /* 0x000fd000000006ff */
[----:B------:R0:W1:Y:S01]  /*25d0*/  SYNCS.PHASECHK.TRANS64.TRYWAIT P1, [UR15], R145 ;  /* 0x00000091ff0075a7 */ /* 0x000062000802014f */
[----:B------:R-:W-:Y:S05]  /*25e0*/  @!P2 BRA `(.L_x_27) ;  /* 0x000000000004a947 */ /* 0x000fea0003800000 */
[----:B------:R-:W-:Y:S01]  /*25f0*/  BPT.TRAP 0x1 ;  /* 0x000000040000795c */ /* 0x000fe20000300000 */
.L_x_27:
[----:B-1----:R-:W-:Y:S05]  /*2600*/  @P1 BRA `(.L_x_28) ;  /* 0x0000000000081947 */ /* 0x002fea0003800000 */
[----:B------:R-:W1:Y:S02]  /*2610*/  SYNCS.PHASECHK.TRANS64.TRYWAIT P1, [UR15], R145 ;  /* 0x00000091ff0075a7 */ /* 0x000e64000802014f */
[----:B-1----:R-:W-:Y:S05]  /*2620*/  @!P1 BRA `(.L_x_29) ;  /* 0x0000006c00a49947 */ /* 0x002fea0003800000 */
.L_x_28:
[----:B------:R-:W-:Y:S01]  /*2630*/  UIADD3 UR15, UR8, 0x180, URZ ;  /* 0x00000180080f7890 */ /* 0x000fe2000fffe03f */
[----:B------:R-:W-:Y:S01]  /*2640*/  WARPGROUP.ARRIVE ;  /* 0x00000000000079c5 */ /* 0x000fe20000000000 */
[----:B------:R-:W-:Y:S02]  /*2650*/  UIADD3 UR16, UR8, 0x8180, URZ ;  /* 0x0000818008107890 */ /* 0x000fe4000fffe03f */
[----:B------:R-:W-:Y:S02]  /*2660*/  UISETP.NE.AND UP0, UPT, UR5, URZ, UPT ;  /* 0x0000003f0500728c */ /* 0x000fe4000bf05270 */
[----:B------:R-:W-:Y:S02]  /*2670*/  USHF.R.U32.HI UR15, URZ, 0x4, UR15 ;  /* 0x000000043f0f7899 */ /* 0x000fe4000801160f */
[----:B------:R-:W-:Y:S02]  /*2680*/  USHF.R.U32.HI UR16, URZ, 0x4, UR16 ;  /* 0x000000043f107899 */ /* 0x000fe40008011610 */
[----:B------:R-:W-:-:S02]  /*2690*/  USEL UR6, UR6, URZ, !UP0 ;  /* 0x0000003f06067287 */ /* 0x000fc4000c000000 */
[----:B------:R-:W-:Y:S02]  /*26a0*/  ULOP3.LUT UR15, UR15, 0x3fff, URZ, 0xc0, !UPT ;  /* 0x00003fff0f0f7892 */ /* 0x000fe4000f8ec03f */
[----:B------:R-:W-:Y:S02]  /*26b0*/  ULOP3.LUT UR16, UR16, 0x3fff, URZ, 0xc0, !UPT ;  /* 0x00003fff10107892 */ /* 0x000fe4000f8ec03f */
[----:B------:R-:W-:Y:S02]  /*26c0*/  UISETP.NE.U32.AND UP0, UPT, UR6, URZ, UPT ;  /* 0x0000003f0600728c */ /* 0x000fe4000bf05070 */
[----:B------:R-:W-:Y:S02]  /*26d0*/  ULOP3.LUT UR5, UR15, 0x10000, URZ, 0xfc, !UPT ;  /* 0x000100000f057892 */ /* 0x000fe4000f8efc3f */
[----:B------:R-:W-:Y:S02]  /*26e0*/  ULOP3.LUT UR6, UR16, 0x10000, URZ, 0xfc, !UPT ;  /* 0x0001000010067892 */ /* 0x000fe4000f8efc3f */
[----:B------:R-:W-:-:S02]  /*26f0*/  ULEA UR5, UR12, UR5, 0x9 ;  /* 0x000000050c057291 */ /* 0x000fc4000f8e483f */
[----:B------:R-:W-:Y:S01]  /*2700*/  ULEA UR6, UR12, UR6, 0xa ;  /* 0x000000060c067291 */ /* 0x000fe2000f8e503f */
[----:B------:R-:W-:Y:S01]  /*2710*/  UMOV UR17, 0x40000040 ;  /* 0x4000004000117882 */ /* 0x000fe20000000000 */
[----:B------:R-:W-:Y:S01]  /*2720*/  UMOV UR19, 0x40000040 ;  /* 0x4000004000137882 */ /* 0x000fe20000000000 */
[----:B------:R-:W-:Y:S02]  /*2730*/  UIADD3 UR4, UR4, 0x4, URZ ;  /* 0x0000000404047890 */ /* 0x000fe4000fffe03f */
[----:B------:R-:W-:Y:S02]  /*2740*/  UMOV UR16, UR5 ;  /* 0x0000000500107c82 */ /* 0x000fe40008000000 */
[----:B------:R-:W-:Y:S02]  /*2750*/  UMOV UR18, UR6 ;  /* 0x0000000600127c82 */ /* 0x000fe40008000000 */
[----:B------:R-:W-:Y:S01]  /*2760*/  QGMMA.64x128x32.F32.E4M3.E4M3 R24, gdesc[UR16], R24, UP0 ;  /* 0x01e00000101879f3 */ /* 0x000fe2000bf00818 */
[----:B------:R-:W-:-:S02]  /*2770*/  UIADD3 UR16, UR5, 0x2, URZ ;  /* 0x0000000205107890 */ /* 0x000fc4000fffe03f */
[----:B------:R-:W-:Y:S01]  /*2780*/  UIADD3 UR18, UR6, 0x2, URZ ;  /* 0x0000000206127890 */ /* 0x000fe2000fffe03f */
[----:B------:R-:W-:Y:S01]  /*2790*/  UMOV UR17, 0x40000040 ;  /* 0x4000004000117882 */ /* 0x000fe20000000000 */
[----:B------:R-:W-:Y:S01]  /*27a0*/  UMOV UR19, 0x40000040 ;  /* 0x4000004000137882 */ /* 0x000fe20000000000 */
[----:B------:R-:W-:-:S06]  /*27b0*/  UISETP.NE.AND UP0, UPT, UR4, UR24, UPT ;  /* 0x000000180400728c */ /* 0x000fcc000bf05270 */
[----:B------:R-:W-:Y:S01]  /*27c0*/  QGMMA.64x128x32.F32.E4M3.E4M3 R24, gdesc[UR16], R24 ;  /* 0x01e00000101879f3 */ /* 0x000fe20008700818 */
[----:B------:R-:W-:Y:S02]  /*27d0*/  UIADD3 UR16, UR5, 0x4, URZ ;  /* 0x0000000405107890 */ /* 0x000fe4000fffe03f */
[----:B------:R-:W-:Y:S01]  /*27e0*/  UIADD3 UR18, UR6, 0x4, URZ ;  /* 0x0000000406127890 */ /* 0x000fe2000fffe03f */
[----:B------:R-:W-:Y:S01]  /*27f0*/  UMOV UR17, 0x40000040 ;  /* 0x4000004000117882 */ /* 0x000fe20000000000 */
[----:B------:R-:W-:-:S07]  /*2800*/  UMOV UR19, 0x40000040 ;  /* 0x4000004000137882 */ /* 0x000fce0000000000 */
[----:B------:R-:W-:Y:S01]  /*2810*/  QGMMA.64x128x32.F32.E4M3.E4M3 R24, gdesc[UR16], R24 ;  /* 0x01e00000101879f3 */ /* 0x000fe20008700818 */
[----:B------:R-:W-:Y:S02]  /*2820*/  UIADD3 UR16, UR5, 0x6, URZ ;  /* 0x0000000605107890 */ /* 0x000fe4000fffe03f */
[----:B------:R-:W-:Y:S01]  /*2830*/  UIADD3 UR18, UR6, 0x6, URZ ;  /* 0x0000000606127890 */ /* 0x000fe2000fffe03f */
[----:B------:R-:W-:Y:S01]  /*2840*/  UMOV UR17, 0x40000040 ;  /* 0x4000004000117882 */ /* 0x000fe20000000000 */
[----:B------:R-:W-:Y:S01]  /*2850*/  UMOV UR19, 0x40000040 ;  /* 0x4000004000137882 */ /* 0x000fe20000000000 */
[----:B------:R-:W-:-:S06]  /*2860*/  USEL UR5, URZ, 0x1, UP0 ;  /* 0x000000013f057887 */ /* 0x000fcc0008000000 */
[----:B------:R-:W-:Y:S01]  /*2870*/  ISETP.NE.AND P1, PT, RZ, UR5, PT ;  /* 0x00000005ff007c0c */ /* 0x000fe2000bf25270 */
[----:B------:R-:W-:Y:S03]  /*2880*/  QGMMA.64x128x32.F32.E4M3.E4M3 R24, gdesc[UR16], R24, gsb0 ;  /* 0x01e00000101879f3 */ /* 0x000fe60008000818 */
[----:B------:R-:W-:-:S09]  /*2890*/  WARPGROUP.DEPBAR.LE gsb0, 0x1 ;  /* 0x00008000000079c5 */ /* 0x000fd20000010100 */
[----:B------:R-:W-:Y:S05]  /*28a0*/  @!P1 BRA `(.L_x_30) ;  /* 0x0000000400089947 */ /* 0x000fea0003800000 */
[----:B------:R-:W-:Y:S02]  /*28b0*/  WARPGROUP.DEPBAR.LE gsb0, 0x0 ;  /* 0x00008000000079c5 */ /* 0x000fe40000010000 */
[----:B------:R-:W-:-:S01]  /*28c0*/  FADD R143, R24, R143 ;  /* 0x0000008f188f7221 */ /* 0x000fc20000000000 */
[----:B------:R-:W-:Y:S01]  /*28d0*/  FADD R144, R25, R144 ;  /* 0x0000009019907221 */ /* 0x000fe20000000000 */
        /* <DEDUP_REMOVED lines=62> */
[----:B------:R-:W-:-:S06]  /*2cc0*/  UMOV UR4, URZ ;  /* 0x0000003f00047c82 */ /* 0x000fcc0008000000 */
.L_x_30:
[----:B------:R-:W-:Y:S05]  /*2cd0*/  @!P2 BRA `(.L_x_31) ;  /* 0x000000000004a947 */ /* 0x000fea0003800000 */
[----:B------:R-:W-:Y:S01]  /*2ce0*/  BPT.TRAP 0x1 ;  /* 0x000000040000795c */ /* 0x000fe20000300000 */
.L_x_31:
[----:B------:R-:W-:Y:S01]  /*2cf0*/  UISETP.GT.U32.AND UP0, UPT, UR7, 0x1, UPT ;  /* 0x000000010700788c */ /* 0x000fe2000bf04070 */
[----:B01----:R-:W-:-:S05]  /*2d00*/  @P0 LEA R145, R13, UR8, 0x3 ;  /* 0x000000080d910c11 */ /* 0x003fca000f8e18ff */
[----:B------:R-:W-:Y:S01]  /*2d10*/  PLOP3.LUT P1, PT, PT, PT, UP0, 0x80, 0x0 ;  /* 0x000000000000781c */ /* 0x000fe20003f2f008 */
[----:B------:R-:W-:-:S05]  /*2d20*/  @P0 VIADD R145, R145, 0x20 ;  /* 0x0000002091910836 */ /* 0x000fca0000000000 */
[----:B------:R-:W-:-:S04]  /*2d30*/  @P0 PRMT R145, R6, 0x654, R145 ;  /* 0x0000065406910816 */ /* 0x000fc80000000091 */
[----:B------:R0:W-:Y:S03]  /*2d40*/  @P0 SYNCS.ARRIVE.TRANS64.RED.A1T0 RZ, [R145+URZ], RZ ;  /* 0x000000ff91ff09a7 */ /* 0x0001e6000810043f */
[----:B------:R-:W-:Y:S05]  /*2d50*/  @P1 BRA `(.L_x_32) ;  /* 0x0000000000041947 */ /* 0x000fea0003800000 */
[----:B------:R-:W-:Y:S01]  /*2d60*/  BPT.TRAP 0x1 ;  /* 0x000000040000795c */ /* 0x000fe20000300000 */
.L_x_32:
[----:B------:R-:W-:Y:S01]  /*2d70*/  UIADD3 UR12, UR12, 0x1, URZ ;  /* 0x000000010c0c7890 */ /* 0x000fe2000fffe03f */
[C---:B------:R-:W-:Y:S01]  /*2d80*/  ISETP.GT.AND P2, PT, R12.reuse, 0x1, PT ;  /* 0x000000010c00780c */ /* 0x040fe20003f44270 */
[----:B------:R-:W-:Y:S02]  /*2d90*/  VIADD R13, R13, 0x1 ;  /* 0x000000010d0d7836 */ /* 0x000fe40000000000 */
[----:B------:R-:W-:Y:S01]  /*2da0*/  UISETP.NE.AND UP0, UPT, UR12, 0x4, UPT ;  /* 0x000000040c00788c */ /* 0x000fe2000bf05270 */
[----:B------:R-:W-:Y:S02]  /*2db0*/  VIADD R12, R12, 0xffffffff ;  /* 0xffffffff0c0c7836 */ /* 0x000fe40000000000 */
[C---:B------:R-:W-:Y:S01]  /*2dc0*/  ISETP.NE.AND P1, PT, R13.reuse, 0x4, PT ;  /* 0x000000040d00780c */ /* 0x040fe20003f25270 */
[----:B------:R-:W-:Y:S02]  /*2dd0*/  USEL UR6, URZ, 0x1, UP0 ;  /* 0x000000013f067887 */ /* 0x000fe40008000000 */
[----:B------:R-:W-:Y:S01]  /*2de0*/  USEL UR12, UR12, URZ, UP0 ;  /* 0x0000003f0c0c7287 */ /* 0x000fe20008000000 */
[----:B------:R-:W-:-:S03]  /*2df0*/  SEL R13, R13, RZ, P1 ;  /* 0x000000ff0d0d7207 */ /* 0x000fc60000800000 */
[----:B------:R-:W-:Y:S01]  /*2e00*/  LOP3.LUT R149, R149, UR6, RZ, 0x3c, !PT ;  /* 0x0000000695957c12 */ /* 0x000fe2000f8e3cff */
[----:B------:R-:W-:Y:S01]  /*2e10*/  UMOV UR6, 0x1 ;  /* 0x0000000100067882 */ /* 0x000fe20000000000 */
[----:B------:R-:W-:Y:S06]  /*2e20*/  @P2 BRA `(.L_x_33) ;  /* 0xfffffff400d02947 */ /* 0x000fec000383ffff */
.L_x_25:
[----:B------:R-:W-:Y:S01]  /*2e30*/  UISETP.NE.AND UP0, UPT, UR4, URZ, UPT ;  /* 0x0000003f0400728c */ /* 0x000fe2000bf05270 */
[----:B01----:R-:W0:Y:S03]  /*2e40*/  LDC R12, c[0x0][0x28c] ;  /* 0x0000a300ff0c7b82 */ /* 0x003e260000000800 */
[----:B------:R-:W-:-:S06]  /*2e50*/  USEL UR4, URZ, 0x1, !UP0 ;  /* 0x000000013f047887 */ /* 0x000fcc000c000000 */
[----:B------:R-:W-:-:S13]  /*2e60*/  ISETP.NE.AND P1, PT, RZ, UR4, PT ;  /* 0x00000004ff007c0c */ /* 0x000fda000bf25270 */
[----:B------:R-:W-:Y:S05]  /*2e70*/  @!P1 BRA `(.L_x_34) ;  /* 0x0000000400049947 */ /* 0x000fea0003800000 */
[----:B------:R-:W-:Y:S02]  /*2e80*/  WARPGROUP.DEPBAR.LE gsb0, 0x0 ;  /* 0x00008000000079c5 */ /* 0x000fe40000010000 */
[----:B------:R-:W-:Y:S01]  /*2e90*/  FADD R143, R24, R143 ;  /* 0x0000008f188f7221 */ /* 0x000fe20000000000 */
        /* <DEDUP_REMOVED lines=62> */
[----:B------:R-:W-:-:S07]  /*3280*/  FADD R20, R20, R87 ;  /* 0x0000005714147221 */ /* 0x000fce0000000000 */
.L_x_34:
[----:B0-----:R-:W-:Y:S01]  /*3290*/  ISETP.GE.AND P1, PT, R12, 0x1, PT ;  /* 0x000000010c00780c */ /* 0x001fe20003f26270 */
[----:B------:R0:W-:Y:S01]  /*32a0*/  SYNCS.ARRIVE.TRANS64.A1T0 RZ, [R147+UR27], RZ ;  /* 0x000000ff93ff79a7 */ /* 0x0001e2000810001b */
[----:B------:R-:W-:-:S11]  /*32b0*/  WARPGROUP.DEPBAR.LE gsb0, 0x0 ;  /* 0x00008000000079c5 */ /* 0x000fd60000010000 */
[----:B------:R-:W-:Y:S05]  /*32c0*/  @!P1 BRA `(.L_x_35) ;  /* 0x0000000000449947 */ /* 0x000fea0003800000 */
[----:B------:R-:W-:-:S06]  /*32d0*/  UISETP.NE.AND UP0, UPT, UR25, 0x3, UPT ;  /* 0x000000031900788c */ /* 0x000fcc000bf05270 */
[----:B------:R-:W-:-:S13]  /*32e0*/  PLOP3.LUT P1, PT, PT, PT, UP0, 0x80, 0x0 ;  /* 0x000000000000781c */ /* 0x000fda0003f2f008 */
[----:B------:R-:W-:Y:S05]  /*32f0*/  @!P1 BRA `(.L_x_36) ;  /* 0x0000000000049947 */ /* 0x000fea0003800000 */
[----:B------:R-:W-:Y:S01]  /*3300*/  BPT.TRAP 0x1 ;  /* 0x000000040000795c */ /* 0x000fe20000300000 */
.L_x_36:
[----:B------:R-:W-:Y:S01]  /*3310*/  VOTEU.ANY UP0, P0 ;  /* 0x00000000003f7886 */ /* 0x000fe20000000100 */
[----:B------:R-:W-:-:S04]  /*3320*/  IMAD.U32 R13, RZ, RZ, UR8 ;  /* 0x00000008ff0d7e24 */ /* 0x000fc8000f8e00ff */
[----:B------:R-:W-:Y:S02]  /*3330*/  @UP0 UIADD3 UR4, UR10, UR9, URZ ;  /* 0x000000090a040290 */ /* 0x000fe4000fffe03f */
[----:B------:R-:W-:-:S04]  /*3340*/  UISETP.GT.U32.AND UP0, UPT, UR7, 0x1, UPT ;  /* 0x000000010700788c */ /* 0x000fc8000bf04070 */
[----:B------:R-:W-:Y:S02]  /*3350*/  IMAD.U32 R12, RZ, RZ, UR4 ;  /* 0x00000004ff0c7e24 */ /* 0x000fe4000f8e00ff */
[----:B------:R-:W-:Y:S02]  /*3360*/  PLOP3.LUT P1, PT, PT, PT, UP0, 0x80, 0x0 ;  /* 0x000000000000781c */ /* 0x000fe40003f2f008 */
[----:B------:R-:W-:-:S05]  /*3370*/  @P0 IMAD.SHL.U32 R12, R12, 0x8, RZ ;  /* 0x000000080c0c0824 */ /* 0x000fca00078e00ff */
[----:B------:R-:W-:-:S04]  /*3380*/  @P0 LOP3.LUT R12, R12, 0x18, RZ, 0xc0, !PT ;  /* 0x000000180c0c0812 */ /* 0x000fc800078ec0ff */
[----:B------:R-:W-:-:S04]  /*3390*/  @P0 IADD3 R13, R13, 0x20, R12 ;  /* 0x000000200d0d0810 */ /* 0x000fc80007ffe00c */
[----:B------:R-:W-:-:S04]  /*33a0*/  @P0 PRMT R13, R6, 0x654, R13 ;  /* 0x00000654060d0816 */ /* 0x000fc8000000000d */
[----:B------:R1:W-:Y:S01]  /*33b0*/  @P0 SYNCS.ARRIVE.TRANS64.RED.A1T0 RZ, [R13+URZ], RZ ;  /* 0x000000ff0dff09a7 */ /* 0x0003e2000810043f */
[----:B------:R-:W-:Y:S05]  /*33c0*/  @P1 BRA `(.L_x_35) ;  /* 0x0000000000041947 */ /* 0x000fea0003800000 */
[----:B------:R-:W-:Y:S01]  /*33d0*/  BPT.TRAP 0x1 ;  /* 0x000000040000795c */ /* 0x000fe20000300000 */
.L_x_35:
[----:B-1----:R-:W-:Y:S01]  /*33e0*/  SHF.L.U32 R13, R146, 0x1f, RZ ;  /* 0x0000001f920d7819 */ /* 0x002fe200000006ff */
[----:B------:R-:W1:Y:S01]  /*33f0*/  LDC R28, c[0x0][0x288] ;  /* 0x0000a200ff1c7b82 */ /* 0x000e620000000800 */
[----:B------:R-:W-:Y:S02]  /*3400*/  IMAD.SHL.U32 R29, R5, 0x40, RZ ;  /* 0x00000040051d7824 */ /* 0x000fe400078e00ff */
[----:B------:R-:W3:Y:S02]  /*3410*/  SYNCS.PHASECHK.TRANS64.TRYWAIT P1, [R14+URZ+0x8], R13 ;  /* 0x0000080d0e0075a7 */ /* 0x000ee4000802017f */
[----:B---3--:R-:W-:Y:S05]  /*3420*/  @!P1 BRA `(.L_x_37) ;  /* 0x00000060003c9947 */ /* 0x008fea0003800000 */
.L_x_195:
[----:B------:R-:W-:Y:S01]  /*3430*/  ULDC UR4, c[0x0][0x284] ;  /* 0x0000a10000047ab9 */ /* 0x000fe20000000800 */
[----:B------:R-:W-:Y:S01]  /*3440*/  IMAD.SHL.U32 R35, R4, 0x80, RZ ;  /* 0x0000008004237824 */ /* 0x000fe200078e00ff */
[----:B------:R-:W-:-:S04]  /*3450*/  ISETP.GE.AND P1, PT, R29, UR4, PT ;  /* 0x000000041d007c0c */ /* 0x000fc8000bf26270 */
[----:B-1----:R-:W-:-:S13]  /*3460*/  ISETP.GE.OR P1, PT, R35, R28, P1 ;  /* 0x0000001c2300720c */ /* 0x002fda0000f26670 */
[----:B------:R-:W-:Y:S05]  /*3470*/  @P1 BRA `(.L_x_38) ;  /* 0x0000004400e01947 */ /* 0x000fea0003800000 */
[----:B------:R-:W1:Y:S01]  /*3480*/  LDC.64 R32, c[0x0][0x5c8] ;  /* 0x00017200ff207b82 */ /* 0x000e620000000a00 */
[C---:B------:R-:W-:Y:S01]  /*3490*/  IMAD.SHL.U32 R24, R11.reuse, 0x2, RZ ;  /* 0x000000020b187824 */ /* 0x040fe200078e00ff */
[----:B------:R-:W-:Y:S01]  /*34a0*/  SHF.R.S32.HI R30, RZ, 0x1f, R0 ;  /* 0x0000001fff1e7819 */ /* 0x000fe20000011400 */
[----:B------:R-:W-:Y:S01]  /*34b0*/  ULDC.64 UR4, c[0x0][0x5d0] ;  /* 0x0001740000047ab9 */ /* 0x000fe20000000a00 */
[--C-:B------:R-:W-:Y:S01]  /*34c0*/  SHF.R.S32.HI R34, RZ, 0x1f, R35.reuse ;  /* 0x0000001fff227819 */ /* 0x100fe20000011423 */
[----:B------:R-:W-:Y:S01]  /*34d0*/  IMAD R28, R11, -0x2, R28 ;  /* 0xfffffffe0b1c7824 */ /* 0x000fe200078e021c */
[--C-:B------:R-:W-:Y:S01]  /*34e0*/  SHF.R.S32.HI R25, RZ, 0x1f, R24.reuse ;  /* 0x0000001fff197819 */ /* 0x100fe20000011418 */
[----:B------:R-:W-:Y:S01]  /*34f0*/  IMAD R27, R30, UR4, RZ ;  /* 0x000000041e1b7c24 */ /* 0x000fe2000f8e02ff */
[----:B------:R-:W-:Y:S01]  /*3500*/  BSSY B0, `(.L_x_38) ;  /* 0x000046f000007945 */ /* 0x000fe20003800000 */
[----:B------:R-:W-:Y:S02]  /*3510*/  IMAD.IADD R28, R28, 0x1, -R35 ;  /* 0x000000011c1c7824 */ /* 0x000fe400078e0a23 */
[----:B---3--:R-:W-:-:S04]  /*3520*/  IMAD.WIDE.U32 R12, R0, UR4, R24 ;  /* 0x00000004000c7c25 */ /* 0x008fc8000f8e0018 */
[----:B------:R-:W-:Y:S01]  /*3530*/  IMAD R31, R0, UR5, R27 ;  /* 0x00000005001f7c24 */ /* 0x000fe2000f8e021b */
[----:B------:R-:W-:Y:S01]  /*3540*/  IADD3 R12, P1, R35, R12, RZ ;  /* 0x0000000c230c7210 */ /* 0x000fe20007f3e0ff */
[----:B------:R-:W-:Y:S01]  /*3550*/  IMAD.WIDE R26, R5, 0x40, R8 ;  /* 0x00000040051a7825 */ /* 0x000fe200078e0208 */
[----:B------:R-:W-:Y:S02]  /*3560*/  ULDC.64 UR4, c[0x0][0x5c0] ;  /* 0x0001700000047ab9 */ /* 0x000fe40000000a00 */
[----:B------:R-:W-:Y:S01]  /*3570*/  IADD3.X R13, R34, R13, R31, P1, !PT ;  /* 0x0000000d220d7210 */ /* 0x000fe20000ffe41f */
[-C--:B-1----:R-:W-:Y:S02]  /*3580*/  IMAD R4, R27, R32.reuse, RZ ;  /* 0x000000201b047224 */ /* 0x082fe400078e02ff */
[----:B------:R-:W-:-:S04]  /*3590*/  IMAD.WIDE.U32 R12, R26, R32, R12 ;  /* 0x000000201a0c7225 */ /* 0x000fc800078e000c */
[----:B------:R-:W-:Y:S01]  /*35a0*/  IMAD R5, R26, R33, R4 ;  /* 0x000000211a057224 */ /* 0x000fe200078e0204 */
[----:B------:R-:W-:Y:S02]  /*35b0*/  LEA R4, P1, R32, R12, 0x3 ;  /* 0x0000000c20047211 */ /* 0x000fe400078218ff */
[----:B------:R-:W-:Y:S01]  /*35c0*/  IADD3 R12, P2, R12, UR4, RZ ;  /* 0x000000040c0c7c10 */ /* 0x000fe2000ff5e0ff */
[----:B------:R-:W-:Y:S01]  /*35d0*/  IMAD.IADD R13, R13, 0x1, R5 ;  /* 0x000000010d0d7824 */ /* 0x000fe200078e0205 */
[----:B------:R-:W-:-:S04]  /*35e0*/  IADD3 R4, P3, R4, UR4, RZ ;  /* 0x0000000404047c10 */ /* 0x000fc8000ff7e0ff */
[----:B------:R-:W-:Y:S01]  /*35f0*/  LEA.HI.X R5, R32, R13, R33, 0x3, P1 ;  /* 0x0000000d20057211 */ /* 0x000fe200008f1c21 */
[----:B------:R-:W-:Y:S01]  /*3600*/  IMAD.IADD R32, R16, 0x1, -R29 ;  /* 0x0000000110207824 */ /* 0x000fe200078e0a1d */
[----:B----45:R-:W-:Y:S02]  /*3610*/  FSETP.NEU.AND P1, PT, R10, RZ, PT ;  /* 0x000000ff0a00720b */ /* 0x030fe40003f2d000 */
[----:B------:R-:W-:Y:S02]  /*3620*/  IADD3.X R13, R13, UR5, RZ, P2, !PT ;  /* 0x000000050d0d7c10 */ /* 0x000fe400097fe4ff */
[----:B------:R-:W-:-:S09]  /*3630*/  IADD3.X R5, R5, UR5, RZ, P3, !PT ;  /* 0x0000000505057c10 */ /* 0x000fd20009ffe4ff */
[----:B------:R-:W-:Y:S05]  /*3640*/  @!P1 BRA `(.L_x_39) ;  /* 0x0000003400609947 */ /* 0x000fea0003800000 */
[----:B------:R-:W-:Y:S01]  /*3650*/  ULDC.64 UR4, c[0x0][0x5b8] ;  /* 0x00016e0000047ab9 */ /* 0x000fe20000000a00 */
[----:B------:R-:W-:Y:S01]  /*3660*/  ULDC.64 UR16, c[0x0][0x5a8] ;  /* 0x00016a0000107ab9 */ /* 0x000fe20000000a00 */
[----:B------:R-:W-:Y:S01]  /*3670*/  IMAD.WIDE.U32 R24, R0, UR4, R24 ;  /* 0x0000000400187c25 */ /* 0x000fe2000f8e0018 */
[----:B------:R-:W-:Y:S03]  /*3680*/  BSSY B1, `(.L_x_40) ;  /* 0x0000010000017945 */ /* 0x000fe60003800000 */
[----:B------:R-:W-:Y:S01]  /*3690*/  IMAD R29, R30, UR4, RZ ;  /* 0x000000041e1d7c24 */ /* 0x000fe2000f8e02ff */
[----:B------:R-:W-:-:S03]  /*36a0*/  IADD3 R30, P1, R35, R24, RZ ;  /* 0x00000018231e7210 */ /* 0x000fc60007f3e0ff */
[----:B------:R-:W-:Y:S01]  /*36b0*/  IMAD R29, R0, UR5, R29 ;  /* 0x00000005001d7c24 */ /* 0x000fe2000f8e021d */
[----:B------:R-:W-:Y:S01]  /*36c0*/  ULDC.64 UR4, c[0x0][0x5b0] ;  /* 0x00016c0000047ab9 */ /* 0x000fe20000000a00 */
[----:B------:R-:W-:-:S03]  /*36d0*/  PRMT R0, RZ, 0x7610, R0 ;  /* 0x00007610ff007816 */ /* 0x000fc60000000000 */
[----:B------:R-:W-:Y:S01]  /*36e0*/  IADD3.X R31, R34, R25, R29, P1, !PT ;  /* 0x00000019221f7210 */ /* 0x000fe20000ffe41d */
[----:B------:R-:W-:Y:S01]  /*36f0*/  IMAD R29, R27, UR4, RZ ;  /* 0x000000041b1d7c24 */ /* 0x000fe2000f8e02ff */
[----:B------:R-:W-:Y:S01]  /*3700*/  ISETP.GE.AND P1, PT, R32, 0x1, PT ;  /* 0x000000012000780c */ /* 0x000fe20003f26270 */
[----:B------:R-:W-:-:S03]  /*3710*/  IMAD.WIDE.U32 R24, R26, UR4, R30 ;  /* 0x000000041a187c25 */ /* 0x000fc6000f8e001e */
[----:B------:R-:W-:Y:S01]  /*3720*/  ISETP.LT.OR P4, PT, R28, 0x1, !P1 ;  /* 0x000000011c00780c */ /* 0x000fe20004f81670 */
[----:B------:R-:W-:Y:S01]  /*3730*/  IMAD R29, R26, UR5, R29 ;  /* 0x000000051a1d7c24 */ /* 0x000fe2000f8e021d */
[----:B------:R-:W-:-:S04]  /*3740*/  IADD3 R24, P2, R24, UR16, RZ ;  /* 0x0000001018187c10 */ /* 0x000fc8000ff5e0ff */
[----:B------:R-:W-:-:S07]  /*3750*/  IADD3.X R25, R25, UR17, R29, P2, !PT ;  /* 0x0000001119197c10 */ /* 0x000fce00097fe41d */
[----:B------:R-:W-:Y:S05]  /*3760*/  @P4 BRA `(.L_x_41) ;  /* 0x0000000000044947 */ /* 0x000fea0003800000 */
[----:B------:R1:W5:Y:S02]  /*3770*/  LDG.E.U8 R0, desc[UR20][R24.64] ;  /* 0x0000001418007981 */ /* 0x000364000c1e1100 */
.L_x_41:
[----:B------:R-:W-:Y:S05]  /*3780*/  BSYNC B1 ;  /* 0x0000000000017941 */ /* 0x000fea0003800000 */
.L_x_40:
[----:B-----5:R-:W-:Y:S01]  /*3790*/  LOP3.LUT R0, R0, 0xff, RZ, 0xc0, !PT ;  /* 0x000000ff00007812 */ /* 0x020fe200078ec0ff */
[----:B------:R-:W-:Y:S01]  /*37a0*/  BSSY B1, `(.L_x_42) ;  /* 0x000000b000017945 */ /* 0x000fe20003800000 */
[----:B------:R-:W-:Y:S02]  /*37b0*/  ISETP.LT.OR P3, PT, R28, 0x2, !P1 ;  /* 0x000000021c00780c */ /* 0x000fe40004f61670 */
[----:B------:R-:W-:-:S05]  /*37c0*/  F2FP.F16.E4M3.UNPACK_B R0, R0 ;  /* 0x00000000ff00723e */ /* 0x000fca00020006ff */
[----:B------:R-:W-:-:S05]  /*37d0*/  HADD2.F32 R29, -RZ, R0.H0_H0 ;  /* 0x20000000ff1d7230 */ /* 0x000fca0000004100 */
[----:B------:R-:W-:-:S04]  /*37e0*/  FMUL R0, R29, R10 ;  /* 0x0000000a1d007220 */ /* 0x000fc80000400000 */
[----:B--2---:R-:W-:-:S05]  /*37f0*/  FFMA R0, R143, R7, R0 ;  /* 0x000000078f007223 */ /* 0x004fca0000000000 */
[----:B------:R-:W-:Y:S02]  /*3800*/  F2FP.SATFINITE.E4M3.F32.PACK_AB_MERGE_C R29, RZ, R0, RZ ;  /* 0x00000000ff1d723e */ /* 0x000fe400048070ff */
[----:B------:R-:W-:-:S03]  /*3810*/  PRMT R0, RZ, 0x7610, R0 ;  /* 0x00007610ff007816 */ /* 0x000fc60000000000 */
[----:B------:R2:W-:Y:S01]  /*3820*/  @!P4 STG.E.U8 desc[UR20][R12.64], R29 ;  /* 0x0000001d0c00c986 */ /* 0x0005e2000c101114 */
[----:B------:R-:W-:Y:S05]  /*3830*/  @P3 BRA `(.L_x_43) ;  /* 0x0000000000043947 */ /* 0x000fea0003800000 */
[----:B------:R3:W5:Y:S02]  /*3840*/  LDG.E.U8 R0, desc[UR20][R24.64+0x1] ;  /* 0x0000011418007981 */ /* 0x000764000c1e1100 */
.L_x_43:
[----:B------:R-:W-:Y:S05]  /*3850*/  BSYNC B1 ;  /* 0x0000000000017941 */ /* 0x000fea0003800000 */
.L_x_42:
[----:B-----5:R-:W-:Y:S01]  /*3860*/  LOP3.LUT R0, R0, 0xff, RZ, 0xc0, !PT ;  /* 0x000000ff00007812 */ /* 0x020fe200078ec0ff */
[----:B------:R-:W-:Y:S01]  /*3870*/  BSSY B1, `(.L_x_44) ;  /* 0x0000013000017945 */ /* 0x000fe20003800000 */
[----:B------:R-:W-:Y:S02]  /*3880*/  IADD3 R33, P2, R26, 0x8, RZ ;  /* 0x000000081a217810 */ /* 0x000fe40007f5e0ff */
[----:B------:R-:W-:-:S03]  /*3890*/  F2FP.F16.E4M3.UNPACK_B R0, R0 ;  /* 0x00000000ff00723e */ /* 0x000fc600020006ff */
[----:B------:R-:W-:Y:S01]  /*38a0*/  IMAD.X R26, RZ, RZ, R27, P2 ;  /* 0x000000ffff1a7224 */ /* 0x000fe200010e061b */
[----:B------:R-:W-:Y:S01]  /*38b0*/  ISETP.GE.AND P2, PT, R32, 0x9, PT ;  /* 0x000000092000780c */ /* 0x000fe20003f46270 */
[----:B--2---:R-:W-:Y:S01]  /*38c0*/  HADD2.F32 R29, -RZ, R0.H0_H0 ;  /* 0x20000000ff1d7230 */ /* 0x004fe20000004100 */
[----:B------:R-:W-:Y:S01]  /*38d0*/  PRMT R0, RZ, 0x7610, R0 ;  /* 0x00007610ff007816 */ /* 0x000fe20000000000 */
[----:B------:R-:W-:Y:S01]  /*38e0*/  IMAD R26, R26, UR4, RZ ;  /* 0x000000041a1a7c24 */ /* 0x000fe2000f8e02ff */
[----:B------:R-:W-:Y:S01]  /*38f0*/  ISETP.LT.OR P5, PT, R28, 0x1, !P2 ;  /* 0x000000011c00780c */ /* 0x000fe200057a1670 */
[----:B------:R-:W-:-:S04]  /*3900*/  IMAD.WIDE.U32 R30, R33, UR4, R30 ;  /* 0x00000004211e7c25 */ /* 0x000fc8000f8e001e */
[----:B------:R-:W-:Y:S01]  /*3910*/  FMUL R29, R29, R10 ;  /* 0x0000000a1d1d7220 */ /* 0x000fe20000400000 */
[----:B------:R-:W-:-:S03]  /*3920*/  IMAD R33, R33, UR5, R26 ;  /* 0x0000000521217c24 */ /* 0x000fc6000f8e021a */
[----:B------:R-:W-:Y:S01]  /*3930*/  FFMA R29, R144, R7, R29 ;  /* 0x00000007901d7223 */ /* 0x000fe2000000001d */
[----:B------:R-:W-:-:S04]  /*3940*/  IADD3 R26, P4, R30, UR16, RZ ;  /* 0x000000101e1a7c10 */ /* 0x000fc8000ff9e0ff */
[----:B------:R-:W-:Y:S02]  /*3950*/  F2FP.SATFINITE.E4M3.F32.PACK_AB_MERGE_C R29, RZ, R29, RZ ;  /* 0x0000001dff1d723e */ /* 0x000fe400048070ff */
[----:B------:R-:W-:-:S03]  /*3960*/  IADD3.X R27, R31, UR17, R33, P4, !PT ;  /* 0x000000111f1b7c10 */ /* 0x000fc6000a7fe421 */
[----:B------:R2:W-:Y:S01]  /*3970*/  @!P3 STG.E.U8 desc[UR20][R12.64+0x1], R29 ;  /* 0x0000011d0c00b986 */ /* 0x0005e2000c101114 */
[----:B------:R-:W-:Y:S05]  /*3980*/  @P5 BRA `(.L_x_45) ;  /* 0x0000000000045947 */ /* 0x000fea0003800000 */
[----:B------:R4:W5:Y:S02]  /*3990*/  LDG.E.U8 R0, desc[UR20][R26.64] ;  /* 0x000000141a007981 */ /* 0x000964000c1e1100 */
.L_x_45:
[----:B------:R-:W-:Y:S05]  /*39a0*/  BSYNC B1 ;  /* 0x0000000000017941 */ /* 0x000fea0003800000 */
.L_x_44:
[----:B-----5:R-:W-:Y:S01]  /*39b0*/  LOP3.LUT R0, R0, 0xff, RZ, 0xc0, !PT ;  /* 0x000000ff00007812 */ /* 0x020fe200078ec0ff */
[----:B------:R-:W-:Y:S01]  /*39c0*/  BSSY B1, `(.L_x_46) ;  /* 0x000000b000017945 */ /* 0x000fe20003800000 */
[----:B------:R-:W-:Y:S02]  /*39d0*/  ISETP.LT.OR P3, PT, R28, 0x2, !P2 ;  /* 0x000000021c00780c */ /* 0x000fe40005761670 */
[----:B------:R-:W-:-:S05]  /*39e0*/  F2FP.F16.E4M3.UNPACK_B R0, R0 ;  /* 0x00000000ff00723e */ /* 0x000fca00020006ff */
[----:B--2---:R-:W-:-:S05]  /*39f0*/  HADD2.F32 R29, -RZ, R0.H0_H0 ;  /* 0x20000000ff1d7230 */ /* 0x004fca0000004100 */
[----:B------:R-:W-:-:S04]  /*3a00*/  FMUL R0, R29, R10 ;  /* 0x0000000a1d007220 */ /* 0x000fc80000400000 */
[----:B------:R-:W-:-:S05]  /*3a10*/  FFMA R0, R141, R7, R0 ;  /* 0x000000078d007223 */ /* 0x000fca0000000000 */
[----:B------:R-:W-:Y:S02]  /*3a20*/  F2FP.SATFINITE.E4M3.F32.PACK_AB_MERGE_C R29, RZ, R0, RZ ;  /* 0x00000000ff1d723e */ /* 0x000fe400048070ff */
[----:B------:R-:W-:-:S03]  /*3a30*/  PRMT R0, RZ, 0x7610, R0 ;  /* 0x00007610ff007816 */ /* 0x000fc60000000000 */
[----:B------:R2:W-:Y:S01]  /*3a40*/  @!P5 STG.E.U8 desc[UR20][R4.64], R29 ;  /* 0x0000001d0400d986 */ /* 0x0005e2000c101114 */
[----:B------:R-:W-:Y:S05]  /*3a50*/  @P3 BRA `(.L_x_47) ;  /* 0x0000000000043947 */ /* 0x000fea0003800000 */
[----:B------:R0:W5:Y:S02]  /*3a60*/  LDG.E.U8 R0, desc[UR20][R26.64+0x1] ;  /* 0x000001141a007981 */ /* 0x000164000c1e1100 */
.L_x_47:
[----:B------:R-:W-:Y:S05]  /*3a70*/  BSYNC B1 ;  /* 0x0000000000017941 */ /* 0x000fea0003800000 */
.L_x_46:
[----:B-----5:R-:W-:Y:S01]  /*3a80*/  LOP3.LUT R0, R0, 0xff, RZ, 0xc0, !PT ;  /* 0x000000ff00007812 */ /* 0x020fe200078ec0ff */
[----:B------:R-:W-:Y:S01]  /*3a90*/  BSSY B1, `(.L_x_48) ;  /* 0x000000b000017945 */ /* 0x000fe20003800000 */
[----:B------:R-:W-:Y:S02]  /*3aa0*/  ISETP.LT.OR P4, PT, R28, 0x9, !P1 ;  /* 0x000000091c00780c */ /* 0x000fe40004f81670 */
[----:B------:R-:W-:-:S05]  /*3ab0*/  F2FP.F16.E4M3.UNPACK_B R0, R0 ;  /* 0x00000000ff00723e */ /* 0x000fca00020006ff */
[----:B--2---:R-:W-:Y:S01]  /*3ac0*/  HADD2.F32 R29, -RZ, R0.H0_H0 ;  /* 0x20000000ff1d7230 */ /* 0x004fe20000004100 */
[----:B------:R-:W-:-:S04]  /*3ad0*/  PRMT R0, RZ, 0x7610, R0 ;  /* 0x00007610ff007816 */ /* 0x000fc80000000000 */
[----:B------:R-:W-:-:S04]  /*3ae0*/  FMUL R29, R29, R10 ;  /* 0x0000000a1d1d7220 */ /* 0x000fc80000400000 */
[----:B------:R-:W-:-:S05]  /*3af0*/  FFMA R29, R142, R7, R29 ;  /* 0x000000078e1d7223 */ /* 0x000fca000000001d */
[----:B------:R-:W-:-:S05]  /*3b00*/  F2FP.SATFINITE.E4M3.F32.PACK_AB_MERGE_C R29, RZ, R29, RZ ;  /* 0x0000001dff1d723e */ /* 0x000fca00048070ff */
[----:B------:R2:W-:Y:S01]  /*3b10*/  @!P3 STG.E.U8 desc[UR20][R4.64+0x1], R29 ;  /* 0x0000011d0400b986 */ /* 0x0005e2000c101114 */
[----:B------:R-:W-:Y:S05]  /*3b20*/  @P4 BRA `(.L_x_49) ;  /* 0x0000000000044947 */ /* 0x000fea0003800000 */
[----:B------:R0:W5:Y:S02]  /*3b30*/  LDG.E.U8 R0, desc[UR20][R24.64+0x8] ;  /* 0x0000081418007981 */ /* 0x000164000c1e1100 */
.L_x_49:
[----:B------:R-:W-:Y:S05]  /*3b40*/  BSYNC B1 ;  /* 0x0000000000017941 */ /* 0x000fea0003800000 */
.L_x_48:
        /* <DEDUP_REMOVED lines=12> */
.L_x_51:
[----:B------:R-:W-:Y:S05]  /*3c10*/  BSYNC B1 ;  /* 0x0000000000017941 */ /* 0x000fea0003800000 */
.L_x_50:
        /* <DEDUP_REMOVED lines=12> */
.L_x_53:
[----:B------:R-:W-:Y:S05]  /*3ce0*/  BSYNC B1 ;  /* 0x0000000000017941 */ /* 0x000fea0003800000 */
.L_x_52:
        /* <DEDUP_REMOVED lines=12> */
.L_x_55:
[----:B------:R-:W-:Y:S05]  /*3db0*/  BSYNC B1 ;  /* 0x0000000000017941 */ /* 0x000fea0003800000 */
.L_x_54:
        /* <DEDUP_REMOVED lines=12> */
.L_x_57:
[----:B------:R-:W-:Y:S05]  /*3e80*/  BSYNC B1 ;  /* 0x0000000000017941 */ /* 0x000fea0003800000 */
.L_x_56:
        /* <DEDUP_REMOVED lines=12> */
.L_x_59:
[----:B------:R-:W-:Y:S05]  /*3f50*/  BSYNC B1 ;  /* 0x0000000000017941 */ /* 0x000fea0003800000 */
.L_x_58:
        /* <DEDUP_REMOVED lines=12> */
.L_x_61:
[----:B------:R-:W-:Y:S05]  /*4020*/  BSYNC B1 ;  /* 0x0000000000017941 */ /* 0x000fea0003800000 */
.L_x_60:
        /* <DEDUP_REMOVED lines=12> */
.L_x_63:
[----:B------:R-:W-:Y:S05]  /*40f0*/  BSYNC B1 ;  /* 0x0000000000017941 */ /* 0x000fea0003800000 */
.L_x_62:
        /* <DEDUP_REMOVED lines=12> */
.L_x_65:
[----:B------:R-:W-:Y:S05]  /*41c0*/  BSYNC B1 ;  /* 0x0000000000017941 */ /* 0x000fea0003800000 */
.L_x_64:
        /* <DEDUP_REMOVED lines=12> */
.L_x_67:
[----:B------:R-:W-:Y:S05]  /*4290*/  BSYNC B1 ;  /* 0x0000000000017941 */ /* 0x000fea0003800000 */
.L_x_66:
        /* <DEDUP_REMOVED lines=12> */
.L_x_69:
[----:B------:R-:W-:Y:S05]  /*4360*/  BSYNC B1 ;  /* 0x0000000000017941 */ /* 0x000fea0003800000 */
.L_x_68:
        /* <DEDUP_REMOVED lines=12> */
.L_x_71:
[----:B------:R-:W-:Y:S05]  /*4430*/  BSYNC B1 ;  /* 0x0000000000017941 */ /* 0x000fea0003800000 */
.L_x_70:
        /* <DEDUP_REMOVED lines=12> */
.L_x_73:
[----:B------:R-:W-:Y:S05]  /*4500*/  BSYNC B1 ;  /* 0x0000000000017941 */ /* 0x000fea0003800000 */
.L_x_72:
        /* <DEDUP_REMOVED lines=12> */
.L_x_75:
[----:B------:R-:W-:Y:S05]  /*45d0*/  BSYNC B1 ;  /* 0x0000000000017941 */ /* 0x000fea0003800000 */
.L_x_74:
        /* <DEDUP_REMOVED lines=12> */
.L_x_77:
[----:B------:R-:W-:Y:S05]  /*46a0*/  BSYNC B1 ;  /* 0x0000000000017941 */ /* 0x000fea0003800000 */
.L_x_76:
        /* <DEDUP_REMOVED lines=12> */
.L_x_79:
[----:B------:R-:W-:Y:S05]  /*4770*/  BSYNC B1 ;  /* 0x0000000000017941 */ /* 0x000fea0003800000 */
.L_x_78:
        /* <DEDUP_REMOVED lines=12> */
.L_x_81:
[----:B------:R-:W-:Y:S05]  /*4840*/  BSYNC B1 ;  /* 0x0000000000017941 */ /* 0x000fea0003800000 */
.L_x_80:
        /* <DEDUP_REMOVED lines=12> */
.L_x_83:
[----:B------:R-:W-:Y:S05]  /*4910*/  BSYNC B1 ;  /* 0x0000000000017941 */ /* 0x000fea0003800000 */
.L_x_82:
        /* <DEDUP_REMOVED lines=12> */
.L_x_85:
[----:B------:R-:W-:Y:S05]  /*49e0*/  BSYNC B1 ;  /* 0x0000000000017941 */ /* 0x000fea0003800000 */
.L_x_84:
        /* <DEDUP_REMOVED lines=12> */
.L_x_87:
[----:B------:R-:W-:Y:S05]  /*4ab0*/  BSYNC B1 ;  /* 0x0000000000017941 */ /* 0x000fea0003800000 */
.L_x_86:
        /* <DEDUP_REMOVED lines=12> */
.L_x_89:
[----:B------:R-:W-:Y:S05]  /*4b80*/  BSYNC B1 ;  /* 0x0000000000017941 */ /* 0x000fea0003800000 */
.L_x_88:
        /* <DEDUP_REMOVED lines=12> */
.L_x_91:
[----:B------:R-:W-:Y:S05]  /*4c50*/  BSYNC B1 ;  /* 0x0000000000017941 */ /* 0x000fea0003800000 */
.L_x_90:
        /* <DEDUP_REMOVED lines=12> */
.L_x_93:
[----:B------:R-:W-:Y:S05]  /*4d20*/  BSYNC B1 ;  /* 0x0000000000017941 */ /* 0x000fea0003800000 */
.L_x_92:
        /* <DEDUP_REMOVED lines=12> */
.L_x_95:
[----:B------:R-:W-:Y:S05]  /*4df0*/  BSYNC B1 ;  /* 0x0000000000017941 */ /* 0x000fea0003800000 */
.L_x_94:
        /* <DEDUP_REMOVED lines=12> */
.L_x_97:
[----:B------:R-:W-:Y:S05]  /*4ec0*/  BSYNC B1 ;  /* 0x0000000000017941 */ /* 0x000fea0003800000 */
.L_x_96:
        /* <DEDUP_REMOVED lines=12> */
.L_x_99:
[----:B------:R-:W-:Y:S05]  /*4f90*/  BSYNC B1 ;  /* 0x0000000000017941 */ /* 0x000fea0003800000 */
.L_x_98:
        /* <DEDUP_REMOVED lines=12> */
.L_x_101:
[----:B------:R-:W-:Y:S05]  /*5060*/  BSYNC B1 ;  /* 0x0000000000017941 */ /* 0x000fea0003800000 */
.L_x_100:
        /* <DEDUP_REMOVED lines=12> */
.L_x_103:
[----:B------:R-:W-:Y:S05]  /*5130*/  BSYNC B1 ;  /* 0x0000000000017941 */ /* 0x000fea0003800000 */
.L_x_102:
        /* <DEDUP_REMOVED lines=12> */
.L_x_105:
[----:B------:R-:W-:Y:S05]  /*5200*/  BSYNC B1 ;  /* 0x0000000000017941 */ /* 0x000fea0003800000 */
.L_x_104:
        /* <DEDUP_REMOVED lines=12> */
.L_x_107:
[----:B------:R-:W-:Y:S05]  /*52d0*/  BSYNC B1 ;  /* 0x0000000000017941 */ /* 0x000fea0003800000 */
.L_x_106:
        /* <DEDUP_REMOVED lines=12> */
.L_x_109:
[----:B------:R-:W-:Y:S05]  /*53a0*/  BSYNC B1 ;  /* 0x0000000000017941 */ /* 0x000fea0003800000 */
.L_x_108:
        /* <DEDUP_REMOVED lines=12> */
.L_x_111:
[----:B------:R-:W-:Y:S05]  /*5470*/  BSYNC B1 ;  /* 0x0000000000017941 */ /* 0x000fea0003800000 */
.L_x_110:
        /* <DEDUP_REMOVED lines=12> */
.L_x_113:
[----:B------:R-:W-:Y:S05]  /*5540*/  BSYNC B1 ;  /* 0x0000000000017941 */ /* 0x000fea0003800000 */
.L_x_112:
        /* <DEDUP_REMOVED lines=12> */
.L_x_115:
[----:B------:R-:W-:Y:S05]  /*5610*/  BSYNC B1 ;  /* 0x0000000000017941 */ /* 0x000fea0003800000 */
.L_x_114:
        /* <DEDUP_REMOVED lines=12> */
.L_x_117:
[----:B------:R-:W-:Y:S05]  /*56e0*/  BSYNC B1 ;  /* 0x0000000000017941 */ /* 0x000fea0003800000 */
.L_x_116:
        /* <DEDUP_REMOVED lines=12> */
.L_x_119:
[----:B------:R-:W-:Y:S05]  /*57b0*/  BSYNC B1 ;  /* 0x0000000000017941 */ /* 0x000fea0003800000 */
.L_x_118:
        /* <DEDUP_REMOVED lines=12> */
.L_x_121:
[----:B------:R-:W-:Y:S05]  /*5880*/  BSYNC B1 ;  /* 0x0000000000017941 */ /* 0x000fea0003800000 */
.L_x_120:
        /* <DEDUP_REMOVED lines=12> */
.L_x_123:
[----:B------:R-:W-:Y:S05]  /*5950*/  BSYNC B1 ;  /* 0x0000000000017941 */ /* 0x000fea0003800000 */
.L_x_122:
        /* <DEDUP_REMOVED lines=12> */
.L_x_125:
[----:B------:R-:W-:Y:S05]  /*5a20*/  BSYNC B1 ;  /* 0x0000000000017941 */ /* 0x000fea0003800000 */
.L_x_124:
        /* <DEDUP_REMOVED lines=12> */
.L_x_127:
[----:B------:R-:W-:Y:S05]  /*5af0*/  BSYNC B1 ;  /* 0x0000000000017941 */ /* 0x000fea0003800000 */
.L_x_126:
        /* <DEDUP_REMOVED lines=12> */
.L_x_129:
[----:B------:R-:W-:Y:S05]  /*5bc0*/  BSYNC B1 ;  /* 0x0000000000017941 */ /* 0x000fea0003800000 */
.L_x_128:
        /* <DEDUP_REMOVED lines=12> */
.L_x_131:
[----:B------:R-:W-:Y:S05]  /*5c90*/  BSYNC B1 ;  /* 0x0000000000017941 */ /* 0x000fea0003800000 */
.L_x_130:
        /* <DEDUP_REMOVED lines=12> */
.L_x_133:
[----:B------:R-:W-:Y:S05]  /*5d60*/  BSYNC B1 ;  /* 0x0000000000017941 */ /* 0x000fea0003800000 */
.L_x_132:
        /* <DEDUP_REMOVED lines=12> */
.L_x_135:
[----:B------:R-:W-:Y:S05]  /*5e30*/  BSYNC B1 ;  /* 0x0000000000017941 */ /* 0x000fea0003800000 */
.L_x_134:
        /* <DEDUP_REMOVED lines=12> */
.L_x_137:
[----:B------:R-:W-:Y:S05]  /*5f00*/  BSYNC B1 ;  /* 0x0000000000017941 */ /* 0x000fea0003800000 */
.L_x_136:
        /* <DEDUP_REMOVED lines=12> */
.L_x_139:
[----:B------:R-:W-:Y:S05]  /*5fd0*/  BSYNC B1 ;  /* 0x0000000000017941 */ /* 0x000fea0003800000 */
.L_x_138:
        /* <DEDUP_REMOVED lines=12> */
.L_x_141:
[----:B------:R-:W-:Y:S05]  /*60a0*/  BSYNC B1 ;  /* 0x0000000000017941 */ /* 0x000fea0003800000 */
.L_x_140:
        /* <DEDUP_REMOVED lines=12> */
.L_x_143:
[----:B------:R-:W-:Y:S05]  /*6170*/  BSYNC B1 ;  /* 0x0000000000017941 */ /* 0x000fea0003800000 */
.L_x_142:
        /* <DEDUP_REMOVED lines=12> */
.L_x_145:
[----:B------:R-:W-:Y:S05]  /*6240*/  BSYNC B1 ;  /* 0x0000000000017941 */ /* 0x000fea0003800000 */
.L_x_144:
        /* <DEDUP_REMOVED lines=12> */
.L_x_147:
[----:B------:R-:W-:Y:S05]  /*6310*/  BSYNC B1 ;  /* 0x0000000000017941 */ /* 0x000fea0003800000 */
.L_x_146:
        /* <DEDUP_REMOVED lines=12> */
.L_x_149:
[----:B------:R-:W-:Y:S05]  /*63e0*/  BSYNC B1 ;  /* 0x0000000000017941 */ /* 0x000fea0003800000 */
.L_x_148:
        /* <DEDUP_REMOVED lines=12> */
.L_x_151:
[----:B------:R-:W-:Y:S05]  /*64b0*/  BSYNC B1 ;  /* 0x0000000000017941 */ /* 0x000fea0003800000 */
.L_x_150:
        /* <DEDUP_REMOVED lines=12> */
.L_x_153:
[----:B------:R-:W-:Y:S05]  /*6580*/  BSYNC B1 ;  /* 0x0000000000017941 */ /* 0x000fea0003800000 */
.L_x_152:
        /* <DEDUP_REMOVED lines=12> */
.L_x_155:
[----:B------:R-:W-:Y:S05]  /*6650*/  BSYNC B1 ;  /* 0x0000000000017941 */ /* 0x000fea0003800000 */
.L_x_154:
        /* <DEDUP_REMOVED lines=12> */
.L_x_157:
[----:B------:R-:W-:Y:S05]  /*6720*/  BSYNC B1 ;  /* 0x0000000000017941 */ /* 0x000fea0003800000 */
.L_x_156:
        /* <DEDUP_REMOVED lines=12> */
.L_x_159:
[----:B------:R-:W-:Y:S05]  /*67f0*/  BSYNC B1 ;  /* 0x0000000000017941 */ /* 0x000fea0003800000 */
.L_x_158:
        /* <DEDUP_REMOVED lines=12> */
.L_x_161:
[----:B------:R-:W-:Y:S05]  /*68c0*/  BSYNC B1 ;  /* 0x0000000000017941 */ /* 0x000fea0003800000 */
.L_x_160:
        /* <DEDUP_REMOVED lines=12> */
.L_x_163:
[----:B------:R-:W-:Y:S05]  /*6990*/  BSYNC B1 ;  /* 0x0000000000017941 */ /* 0x000fea0003800000 */
.L_x_162:
        /* <DEDUP_REMOVED lines=12> */
.L_x_165:
[----:B------:R-:W-:Y:S05]  /*6a60*/  BSYNC B1 ;  /* 0x0000000000017941 */ /* 0x000fea0003800000 */
.L_x_164:
        /* <DEDUP_REMOVED lines=12> */
.L_x_167:
[----:B------:R-:W-:Y:S05]  /*6b30*/  BSYNC B1 ;  /* 0x0000000000017941 */ /* 0x000fea0003800000 */
.L_x_166:
[----:B------:R-:W-:Y:S05]  /*6b40*/  @P2 BRA `(.L_x_168) ;  /* 0x0000001000282947 */ /* 0x000fea0003800000 */
[----:B-----5:R-:W-:-:S04]  /*6b50*/  LOP3.LUT R0, R0, 0xff, RZ, 0xc0, !PT ;  /* 0x000000ff00007812 */ /* 0x020fc800078ec0ff */
[----:B------:R-:W-:-:S05]  /*6b60*/  F2FP.F16.E4M3.UNPACK_B R0, R0 ;  /* 0x00000000ff00723e */ /* 0x000fca00020006ff */
[----:B--2---:R-:W-:-:S05]  /*6b70*/  HADD2.F32 R13, -RZ, R0.H0_H0 ;  /* 0x20000000ff0d7230 */ /* 0x004fca0000004100 */
[----:B------:R-:W-:-:S04]  /*6b80*/  FMUL R13, R13, R10 ;  /* 0x0000000a0d0d7220 */ /* 0x000fc80000400000 */
[----:B------:R-:W-:-:S05]  /*6b90*/  FFMA R13, R20, R7, R13 ;  /* 0x00000007140d7223 */ /* 0x000fca000000000d */
[----:B------:R-:W-:-:S05]  /*6ba0*/  F2FP.SATFINITE.E4M3.F32.PACK_AB_MERGE_C R13, RZ, R13, RZ ;  /* 0x0000000dff0d723e */ /* 0x000fca00048070ff */
[----:B------:R2:W-:Y:S01]  /*6bb0*/  STG.E.U8 desc[UR20][R4.64+0x79], R13 ;  /* 0x0000790d04007986 */ /* 0x0005e2000c101114 */
[----:B------:R-:W-:Y:S05]  /*6bc0*/  BRA `(.L_x_168) ;  /* 0x0000001000087947 */ /* 0x000fea0003800000 */
.L_x_39:
[----:B------:R-:W-:Y:S01]  /*6bd0*/  ISETP.GE.AND P2, PT, R32, 0x1, PT ;  /* 0x000000012000780c */ /* 0x000fe20003f46270 */
[-C--:B--2---:R-:W-:Y:S01]  /*6be0*/  FMUL R143, R143, R7.reuse ;  /* 0x000000078f8f7220 */ /* 0x084fe20000400000 */
[-C--:B------:R-:W-:Y:S01]  /*6bf0*/  FMUL R144, R144, R7.reuse ;  /* 0x0000000790907220 */ /* 0x080fe20000400000 */
[----:B------:R-:W-:Y:S01]  /*6c00*/  ISETP.GE.AND P1, PT, R32, 0x9, PT ;  /* 0x000000092000780c */ /* 0x000fe20003f26270 */
[-C--:B------:R-:W-:Y:S01]  /*6c10*/  FMUL R141, R141, R7.reuse ;  /* 0x000000078d8d7220 */ /* 0x080fe20000400000 */
[----:B------:R-:W-:Y:S01]  /*6c20*/  ISETP.LT.OR P4, PT, R28, 0x1, !P2 ;  /* 0x000000011c00780c */ /* 0x000fe20005781670 */
[-C--:B------:R-:W-:Y:S01]  /*6c30*/  FMUL R142, R142, R7.reuse ;  /* 0x000000078e8e7220 */ /* 0x080fe20000400000 */
[----:B------:R-:W-:Y:S01]  /*6c40*/  ISETP.LT.OR P5, PT, R28, 0x2, !P2 ;  /* 0x000000021c00780c */ /* 0x000fe200057a1670 */
[----:B------:R-:W-:Y:S01]  /*6c50*/  FMUL R139, R139, R7 ;  /* 0x000000078b8b7220 */ /* 0x000fe20000400000 */
[----:B------:R-:W-:Y:S01]  /*6c60*/  F2FP.SATFINITE.E4M3.F32.PACK_AB_MERGE_C R143, RZ, R143, RZ ;  /* 0x0000008fff8f723e */ /* 0x000fe200048070ff */
[-C--:B------:R-:W-:Y:S01]  /*6c70*/  FMUL R140, R140, R7.reuse ;  /* 0x000000078c8c7220 */ /* 0x080fe20000400000 */
[----:B------:R-:W-:Y:S01]  /*6c80*/  F2FP.SATFINITE.E4M3.F32.PACK_AB_MERGE_C R25, RZ, R144, RZ ;  /* 0x00000090ff19723e */ /* 0x000fe200048070ff */
[-C--:B------:R-:W-:Y:S01]  /*6c90*/  FMUL R137, R137, R7.reuse ;  /* 0x0000000789897220 */ /* 0x080fe20000400000 */
[----:B------:R-:W-:Y:S01]  /*6ca0*/  ISETP.LT.OR P3, PT, R28, 0x1, !P1 ;  /* 0x000000011c00780c */ /* 0x000fe20004f61670 */
[-C--:B------:R-:W-:Y:S01]  /*6cb0*/  FMUL R138, R138, R7.reuse ;  /* 0x000000078a8a7220 */ /* 0x080fe20000400000 */
[C---:B------:R-:W-:Y:S01]  /*6cc0*/  ISETP.LT.OR P6, PT, R28.reuse, 0xa, !P2 ;  /* 0x0000000a1c00780c */ /* 0x040fe200057c1670 */
[----:B------:R-:W-:Y:S01]  /*6cd0*/  FMUL R135, R135, R7 ;  /* 0x0000000787877220 */ /* 0x000fe20000400000 */
[----:B------:R-:W-:Y:S01]  /*6ce0*/  F2FP.SATFINITE.E4M3.F32.PACK_AB_MERGE_C R141, RZ, R141, RZ ;  /* 0x0000008dff8d723e */ /* 0x000fe200048070ff */
[----:B------:R-:W-:Y:S01]  /*6cf0*/  @!P4 STG.E.U8 desc[UR20][R12.64], R143 ;  /* 0x0000008f0c00c986 */ /* 0x000fe2000c101114 */
[----:B------:R-:W-:Y:S01]  /*6d00*/  ISETP.LT.OR P4, PT, R28, 0x2, !P1 ;  /* 0x000000021c00780c */ /* 0x000fe20004f81670 */
[-C--:B------:R-:W-:Y:S01]  /*6d10*/  FMUL R136, R136, R7.reuse ;  /* 0x0000000788887220 */ /* 0x080fe20000400000 */
[----:B------:R-:W-:Y:S01]  /*6d20*/  F2FP.SATFINITE.E4M3.F32.PACK_AB_MERGE_C R27, RZ, R142, RZ ;  /* 0x0000008eff1b723e */ /* 0x000fe200048070ff */
[----:B------:R1:W-:Y:S01]  /*6d30*/  @!P5 STG.E.U8 desc[UR20][R12.64+0x1], R25 ;  /* 0x000001190c00d986 */ /* 0x0003e2000c101114 */
[C---:B------:R-:W-:Y:S01]  /*6d40*/  ISETP.LT.OR P5, PT, R28.reuse, 0x9, !P2 ;  /* 0x000000091c00780c */ /* 0x040fe200057a1670 */
[----:B------:R-:W-:Y:S01]  /*6d50*/  FMUL R133, R133, R7 ;  /* 0x0000000785857220 */ /* 0x000fe20000400000 */
[----:B------:R-:W-:Y:S01]  /*6d60*/  F2FP.SATFINITE.E4M3.F32.PACK_AB_MERGE_C R139, RZ, R139, RZ ;  /* 0x0000008bff8b723e */ /* 0x000fe200048070ff */
[----:B------:R-:W-:Y:S01]  /*6d70*/  @!P3 STG.E.U8 desc[UR20][R4.64], R141 ;  /* 0x0000008d0400b986 */ /* 0x000fe2000c101114 */
[----:B------:R-:W-:Y:S01]  /*6d80*/  ISETP.LT.OR P3, PT, R28, 0x9, !P1 ;  /* 0x000000091c00780c */ /* 0x000fe20004f61670 */
[----:B------:R-:W-:Y:S01]  /*6d90*/  FMUL R134, R134, R7 ;  /* 0x0000000786867220 */ /* 0x000fe20000400000 */
[----:B------:R-:W-:Y:S01]  /*6da0*/  F2FP.SATFINITE.E4M3.F32.PACK_AB_MERGE_C R137, RZ, R137, RZ ;  /* 0x00000089ff89723e */ /* 0x000fe200048070ff */
[----:B------:R-:W-:Y:S01]  /*6db0*/  FMUL R131, R131, R7 ;  /* 0x0000000783837220 */ /* 0x000fe20000400000 */
[----:B------:R-:W-:Y:S01]  /*6dc0*/  F2FP.SATFINITE.E4M3.F32.PACK_AB_MERGE_C R135, RZ, R135, RZ ;  /* 0x00000087ff87723e */ /* 0x000fe200048070ff */
[----:B------:R2:W-:Y:S01]  /*6dd0*/  @!P4 STG.E.U8 desc[UR20][R4.64+0x1], R27 ;  /* 0x0000011b0400c986 */ /* 0x0005e2000c101114 */
[----:B------:R-:W-:Y:S01]  /*6de0*/  ISETP.LT.OR P4, PT, R28, 0xa, !P1 ;  /* 0x0000000a1c00780c */ /* 0x000fe20004f81670 */
[-C--:B------:R-:W-:Y:S01]  /*6df0*/  FMUL R132, R132, R7.reuse ;  /* 0x0000000784847220 */ /* 0x080fe20000400000 */
[----:B-1----:R-:W-:Y:S01]  /*6e00*/  F2FP.SATFINITE.E4M3.F32.PACK_AB_MERGE_C R25, RZ, R140, RZ ;  /* 0x0000008cff19723e */ /* 0x002fe200048070ff */
[----:B------:R-:W-:Y:S01]  /*6e10*/  @!P5 STG.E.U8 desc[UR20][R12.64+0x8], R139 ;  /* 0x0000088b0c00d986 */ /* 0x000fe2000c101114 */
[C---:B------:R-:W-:Y:S01]  /*6e20*/  ISETP.LT.OR P5, PT, R28.reuse, 0x11, !P2 ;  /* 0x000000111c00780c */ /* 0x040fe200057a1670 */
[----:B------:R-:W-:Y:S01]  /*6e30*/  FMUL R129, R129, R7 ;  /* 0x0000000781817220 */ /* 0x000fe20000400000 */
[----:B------:R-:W-:Y:S01]  /*6e40*/  F2FP.SATFINITE.E4M3.F32.PACK_AB_MERGE_C R133, RZ, R133, RZ ;  /* 0x00000085ff85723e */ /* 0x000fe200048070ff */
[----:B------:R1:W-:Y:S01]  /*6e50*/  @!P6 STG.E.U8 desc[UR20][R12.64+0x9], R25 ;  /* 0x000009190c00e986 */ /* 0x0003e2000c101114 */
[----:B------:R-:W-:Y:S01]  /*6e60*/  ISETP.LT.OR P6, PT, R28, 0x12, !P2 ;  /* 0x000000121c00780c */ /* 0x000fe200057c1670 */
[----:B------:R-:W-:Y:S01]  /*6e70*/  FMUL R130, R130, R7 ;  /* 0x0000000782827220 */ /* 0x000fe20000400000 */
[----:B------:R-:W-:Y:S01]  /*6e80*/  F2FP.SATFINITE.E4M3.F32.PACK_AB_MERGE_C R131, RZ, R131, RZ ;  /* 0x00000083ff83723e */ /* 0x000fe200048070ff */
[----:B------:R-:W-:Y:S01]  /*6e90*/  @!P3 STG.E.U8 desc[UR20][R4.64+0x8], R137 ;  /* 0x000008890400b986 */ /* 0x000fe2000c101114 */
[----:B--2---:R-:W-:Y:S01]  /*6ea0*/  F2FP.SATFINITE.E4M3.F32.PACK_AB_MERGE_C R27, RZ, R138, RZ ;  /* 0x0000008aff1b723e */ /* 0x004fe200048070ff */
[-C--:B------:R-:W-:Y:S01]  /*6eb0*/  FMUL R127, R127, R7.reuse ;  /* 0x000000077f7f7220 */ /* 0x080fe20000400000 */
[----:B------:R-:W-:Y:S01]  /*6ec0*/  ISETP.LT.OR P3, PT, R28, 0x11, !P1 ;  /* 0x000000111c00780c */ /* 0x000fe20004f61670 */
[----:B------:R-:W-:Y:S01]  /*6ed0*/  FMUL R128, R128, R7 ;  /* 0x0000000780807220 */ /* 0x000fe20000400000 */
[----:B------:R-:W-:Y:S01]  /*6ee0*/  F2FP.SATFINITE.E4M3.F32.PACK_AB_MERGE_C R129, RZ, R129, RZ ;  /* 0x00000081ff81723e */ /* 0x000fe200048070ff */
[----:B------:R2:W-:Y:S01]  /*6ef0*/  @!P4 STG.E.U8 desc[UR20][R4.64+0x9], R27 ;  /* 0x0000091b0400c986 */ /* 0x0005e2000c101114 */
[C---:B------:R-:W-:Y:S01]  /*6f00*/  ISETP.LT.OR P4, PT, R28.reuse, 0x12, !P1 ;  /* 0x000000121c00780c */ /* 0x040fe20004f81670 */
[-C--:B------:R-:W-:Y:S01]  /*6f10*/  FMUL R125, R125, R7.reuse ;  /* 0x000000077d7d7220 */ /* 0x080fe20000400000 */
[----:B-1----:R-:W-:Y:S01]  /*6f20*/  F2FP.SATFINITE.E4M3.F32.PACK_AB_MERGE_C R25, RZ, R136, RZ ;  /* 0x00000088ff19723e */ /* 0x002fe200048070ff */
[----:B------:R-:W-:Y:S01]  /*6f30*/  @!P5 STG.E.U8 desc[UR20][R12.64+0x10], R135 ;  /* 0x000010870c00d986 */ /* 0x000fe2000c101114 */
[----:B------:R-:W-:Y:S01]  /*6f40*/  ISETP.LT.OR P5, PT, R28, 0x19, !P2 ;  /* 0x000000191c00780c */ /* 0x000fe200057a1670 */
[----:B------:R-:W-:Y:S01]  /*6f50*/  FMUL R126, R126, R7 ;  /* 0x000000077e7e7220 */ /* 0x000fe20000400000 */
[----:B------:R-:W-:Y:S01]  /*6f60*/  F2FP.SATFINITE.E4M3.F32.PACK_AB_MERGE_C R127, RZ, R127, RZ ;  /* 0x0000007fff7f723e */ /* 0x000fe200048070ff */
[----:B------:R1:W-:Y:S01]  /*6f70*/  @!P6 STG.E.U8 desc[UR20][R12.64+0x11], R25 ;  /* 0x000011190c00e986 */ /* 0x0003e2000c101114 */
[----:B------:R-:W-:Y:S01]  /*6f80*/  ISETP.LT.OR P6, PT, R28, 0x1a, !P2 ;  /* 0x0000001a1c00780c */ /* 0x000fe200057c1670 */
[-C--:B------:R-:W-:Y:S01]  /*6f90*/  FMUL R123, R123, R7.reuse ;  /* 0x000000077b7b7220 */ /* 0x080fe20000400000 */
[-C--:B------:R-:W-:Y:S01]  /*6fa0*/  FMUL R124, R124, R7.reuse ;  /* 0x000000077c7c7220 */ /* 0x080fe20000400000 */
[----:B--2---:R-:W-:Y:S01]  /*6fb0*/  F2FP.SATFINITE.E4M3.F32.PACK_AB_MERGE_C R27, RZ, R134, RZ ;  /* 0x00000086ff1b723e */ /* 0x004fe200048070ff */
[----:B------:R-:W-:Y:S01]  /*6fc0*/  @!P3 STG.E.U8 desc[UR20][R4.64+0x10], R133 ;  /* 0x000010850400b986 */ /* 0x000fe2000c101114 */
[C---:B------:R-:W-:Y:S01]  /*6fd0*/  ISETP.LT.OR P3, PT, R28.reuse, 0x19, !P1 ;  /* 0x000000191c00780c */ /* 0x040fe20004f61670 */
        /* <DEDUP_REMOVED lines=36> */
[-C--:B------:R-:W-:Y:S01]  /*7220*/  FMUL R111, R111, R7.reuse ;  /* 0x000000076f6f7220 */ /* 0x080fe20000400000 */
[-C--:B------:R-:W-:Y:S01]  /*7230*/  FMUL R112, R112, R7.reuse ;  /* 0x0000000770707220 */ /* 0x080fe20000400000 */
        /* <DEDUP_REMOVED lines=96> */
[-C--:B------:R-:W-:Y:S01]  /*7840*/  FMUL R18, R18, R7.reuse ;  /* 0x0000000712127220 */ /* 0x080fe20000400000 */
[-C--:B------:R-:W-:Y:S01]  /*7850*/  FMUL R19, R19, R7.reuse ;  /* 0x0000000713137220 */ /* 0x080fe20000400000 */
[----:B------:R1:W-:Y:S01]  /*7860*/  @!P6 STG.E.U8 desc[UR20][R12.64+0x51], R25 ;  /* 0x000051190c00e986 */ /* 0x0003e2000c101114 */
[----:B------:R-:W-:Y:S01]  /*7870*/  ISETP.LT.OR P6, PT, R28, 0x5a, !P2 ;  /* 0x0000005a1c00780c */ /* 0x000fe200057c1670 */
[----:B------:R-:W-:Y:S01]  /*7880*/  FMUL R20, R20, R7 ;  /* 0x0000000714147220 */ /* 0x000fe20000400000 */
[----:B------:R-:W-:Y:S01]  /*7890*/  F2FP.SATFINITE.E4M3.F32.PACK_AB_MERGE_C R21, RZ, R21, RZ ;  /* 0x00000015ff15723e */ /* 0x000fe200048070ff */
[----:B------:R-:W-:Y:S01]  /*78a0*/  @!P3 STG.E.U8 desc[UR20][R4.64+0x50], R101 ;  /* 0x000050650400b986 */ /* 0x000fe2000c101114 */
[----:B--2---:R-:W-:-:S02]  /*78b0*/  F2FP.SATFINITE.E4M3.F32.PACK_AB_MERGE_C R27, RZ, R102, RZ ;  /* 0x00000066ff1b723e */ /* 0x004fc400048070ff */
[C---:B------:R-:W-:Y:S02]  /*78c0*/  ISETP.LT.OR P3, PT, R28.reuse, 0x59, !P1 ;  /* 0x000000591c00780c */ /* 0x040fe40004f61670 */
[----:B------:R-:W-:Y:S01]  /*78d0*/  F2FP.SATFINITE.E4M3.F32.PACK_AB_MERGE_C R17, RZ, R17, RZ ;  /* 0x00000011ff11723e */ /* 0x000fe200048070ff */
[----:B------:R2:W-:Y:S01]  /*78e0*/  @!P4 STG.E.U8 desc[UR20][R4.64+0x51], R27 ;  /* 0x0000511b0400c986 */ /* 0x0005e2000c101114 */
[C---:B------:R-:W-:Y:S02]  /*78f0*/  ISETP.LT.OR P4, PT, R28.reuse, 0x5a, !P1 ;  /* 0x0000005a1c00780c */ /* 0x040fe40004f81670 */
[----:B-1----:R-:W-:Y:S01]  /*7900*/  F2FP.SATFINITE.E4M3.F32.PACK_AB_MERGE_C R25, RZ, R100, RZ ;  /* 0x00000064ff19723e */ /* 0x002fe200048070ff */
[----:B------:R-:W-:Y:S01]  /*7910*/  @!P5 STG.E.U8 desc[UR20][R12.64+0x58], R99 ;  /* 0x000058630c00d986 */ /* 0x000fe2000c101114 */
[C---:B------:R-:W-:Y:S02]  /*7920*/  ISETP.LT.OR P5, PT, R28.reuse, 0x61, !P2 ;  /* 0x000000611c00780c */ /* 0x040fe400057a1670 */
[----:B------:R-:W-:Y:S01]  /*7930*/  F2FP.SATFINITE.E4M3.F32.PACK_AB_MERGE_C R19, RZ, R19, RZ ;  /* 0x00000013ff13723e */ /* 0x000fe200048070ff */
[----:B------:R1:W-:Y:S01]  /*7940*/  @!P6 STG.E.U8 desc[UR20][R12.64+0x59], R25 ;  /* 0x000059190c00e986 */ /* 0x0003e2000c101114 */
[----:B------:R-:W-:-:S02]  /*7950*/  ISETP.LT.OR P6, PT, R28, 0x62, !P2 ;  /* 0x000000621c00780c */ /* 0x000fc400057c1670 */
[----:B--2---:R-:W-:Y:S01]  /*7960*/  F2FP.SATFINITE.E4M3.F32.PACK_AB_MERGE_C R27, RZ, R98, RZ ;  /* 0x00000062ff1b723e */ /* 0x004fe200048070ff */
[----:B------:R-:W-:Y:S01]  /*7970*/  @!P3 STG.E.U8 desc[UR20][R4.64+0x58], R97 ;  /* 0x000058610400b986 */ /* 0x000fe2000c101114 */
[----:B------:R-:W-:-:S03]  /*7980*/  ISETP.LT.OR P3, PT, R28, 0x61, !P1 ;  /* 0x000000611c00780c */ /* 0x000fc60004f61670 */
[----:B------:R2:W-:Y:S01]  /*7990*/  @!P4 STG.E.U8 desc[UR20][R4.64+0x59], R27 ;  /* 0x0000591b0400c986 */ /* 0x0005e2000c101114 */
[C---:B------:R-:W-:Y:S02]  /*79a0*/  ISETP.LT.OR P4, PT, R28.reuse, 0x62, !P1 ;  /* 0x000000621c00780c */ /* 0x040fe40004f81670 */
[----:B-1----:R-:W-:Y:S01]  /*79b0*/  F2FP.SATFINITE.E4M3.F32.PACK_AB_MERGE_C R25, RZ, R96, RZ ;  /* 0x00000060ff19723e */ /* 0x002fe200048070ff */
[----:B------:R-:W-:Y:S01]  /*79c0*/  @!P5 STG.E.U8 desc[UR20][R12.64+0x60], R93 ;  /* 0x0000605d0c00d986 */ /* 0x000fe2000c101114 */
[----:B------:R-:W-:-:S03]  /*79d0*/  ISETP.LT.OR P5, PT, R28, 0x69, !P2 ;  /* 0x000000691c00780c */ /* 0x000fc600057a1670 */
[----:B------:R1:W-:Y:S01]  /*79e0*/  @!P6 STG.E.U8 desc[UR20][R12.64+0x61], R25 ;  /* 0x000061190c00e986 */ /* 0x0003e2000c101114 */
[C---:B------:R-:W-:Y:S02]  /*79f0*/  ISETP.LT.OR P6, PT, R28.reuse, 0x6a, !P2 ;  /* 0x0000006a1c00780c */ /* 0x040fe400057c1670 */
        /* <DEDUP_REMOVED lines=16> */
[----:B------:R1:W-:Y:S01]  /*7b00*/  @!P5 STG.E.U8 desc[UR20][R12.64+0x70], R23 ;  /* 0x000070170c00d986 */ /* 0x0003e2000c101114 */
[C---:B------:R-:W-:Y:S02]  /*7b10*/  ISETP.LT.OR P5, PT, R28.reuse, 0x72, !P1 ;  /* 0x000000721c00780c */ /* 0x040fe40004fa1670 */
[C---:B------:R-:W-:Y:S01]  /*7b20*/  ISETP.LT.OR P2, PT, R28.reuse, 0x7a, !P2 ;  /* 0x0000007a1c00780c */ /* 0x040fe20005741670 */
[----:B------:R3:W-:Y:S01]  /*7b30*/  @!P6 STG.E.U8 desc[UR20][R12.64+0x71], R25 ;  /* 0x000071190c00e986 */ /* 0x0007e2000c101114 */
[C---:B------:R-:W-:Y:S02]  /*7b40*/  ISETP.LT.OR P6, PT, R28.reuse, 0x79, !P1 ;  /* 0x000000791c00780c */ /* 0x040fe40004fc1670 */
[----:B------:R-:W-:Y:S01]  /*7b50*/  ISETP.LT.OR P1, PT, R28, 0x7a, !P1 ;  /* 0x0000007a1c00780c */ /* 0x000fe20004f21670 */
[----:B------:R4:W-:Y:S01]  /*7b60*/  @!P3 STG.E.U8 desc[UR20][R4.64+0x70], R21 ;  /* 0x000070150400b986 */ /* 0x0009e2000c101114 */
[----:B--2---:R-:W-:-:S02]  /*7b70*/  F2FP.SATFINITE.E4M3.F32.PACK_AB_MERGE_C R27, RZ, R20, RZ ;  /* 0x00000014ff1b723e */ /* 0x004fc400048070ff */
[----:B-1----:R-:W-:Y:S02]  /*7b80*/  F2FP.SATFINITE.E4M3.F32.PACK_AB_MERGE_C R23, RZ, R22, RZ ;  /* 0x00000016ff17723e */ /* 0x002fe400048070ff */
[----:B---3--:R-:W-:-:S03]  /*7b90*/  F2FP.SATFINITE.E4M3.F32.PACK_AB_MERGE_C R25, RZ, R18, RZ ;  /* 0x00000012ff19723e */ /* 0x008fc600048070ff */
[----:B------:R4:W-:Y:S04]  /*7ba0*/  @!P5 STG.E.U8 desc[UR20][R4.64+0x71], R23 ;  /* 0x000071170400d986 */ /* 0x0009e8000c101114 */
[----:B------:R4:W-:Y:S04]  /*7bb0*/  @!P4 STG.E.U8 desc[UR20][R12.64+0x78], R17 ;  /* 0x000078110c00c986 */ /* 0x0009e8000c101114 */
[----:B------:R4:W-:Y:S04]  /*7bc0*/  @!P2 STG.E.U8 desc[UR20][R12.64+0x79], R25 ;  /* 0x000079190c00a986 */ /* 0x0009e8000c101114 */
[----:B------:R4:W-:Y:S04]  /*7bd0*/  @!P6 STG.E.U8 desc[UR20][R4.64+0x78], R19 ;  /* 0x000078130400e986 */ /* 0x0009e8000c101114 */
[----:B------:R4:W-:Y:S02]  /*7be0*/  @!P1 STG.E.U8 desc[UR20][R4.64+0x79], R27 ;  /* 0x0000791b04009986 */ /* 0x0009e4000c101114 */
.L_x_168:
[----:B------:R-:W-:Y:S05]  /*7bf0*/  BSYNC B0 ;  /* 0x0000000000007941 */ /* 0x000fea0003800000 */
.L_x_38:
[----:B--2-4-:R-:W-:Y:S01]  /*7c00*/  IMAD.U32 R4, RZ, RZ, UR22 ;  /* 0x00000016ff047e24 */ /* 0x014fe2000f8e00ff */
[----:B------:R-:W-:Y:S01]  /*7c10*/  ULDC.64 UR4, c[0x0][0x650] ;  /* 0x0001940000047ab9 */ /* 0x000fe20000000a00 */
[----:B-----5:R-:W-:Y:S01]  /*7c20*/  IMAD.U32 R0, RZ, RZ, UR13 ;  /* 0x0000000dff007e24 */ /* 0x020fe2000f8e00ff */
[----:B------:R2:W-:Y:S01]  /*7c30*/  SYNCS.ARRIVE.TRANS64.A1T0 RZ, [R15+UR27], RZ ;  /* 0x000000ff0fff79a7 */ /* 0x0005e2000810001b */
[----:B------:R-:W-:Y:S01]  /*7c40*/  IMAD.U32 R5, RZ, RZ, UR23 ;  /* 0x00000017ff057e24 */ /* 0x000fe2000f8e00ff */
[C---:B------:R-:W-:Y:S01]  /*7c50*/  LEA R2, P1, R4.reuse, R2, 0x1 ;  /* 0x0000000204027211 */ /* 0x040fe200078208ff */
[----:B------:R-:W-:Y:S01]  /*7c60*/  IMAD.MOV.U32 R5, RZ, RZ, -0x1 ;  /* 0xffffffffff057424 */ /* 0x000fe200078e00ff */
[----:B------:R-:W-:Y:S02]  /*7c70*/  PRMT R12, RZ, 0x7610, R12 ;  /* 0x00007610ff0c7816 */ /* 0x000fe4000000000c */
[----:B------:R-:W-:Y:S01]  /*7c80*/  LEA.HI.X R3, R4, R3, R0, 0x1, P1 ;  /* 0x0000000304037211 */ /* 0x000fe200008f0c00 */
[----:B------:R-:W-:Y:S01]  /*7c90*/  IMAD.MOV.U32 R4, RZ, RZ, -0x1 ;  /* 0xffffffffff047424 */ /* 0x000fe200078e00ff */
[----:B------:R-:W-:Y:S01]  /*7ca0*/  ISETP.GE.U32.AND P1, PT, R2, UR4, PT ;  /* 0x0000000402007c0c */ /* 0x000fe2000bf26070 */
[----:B------:R-:W-:-:S03]  /*7cb0*/  IMAD.MOV.U32 R0, RZ, RZ, -0x1 ;  /* 0xffffffffff007424 */ /* 0x000fc600078e00ff */
[----:B------:R-:W-:-:S13]  /*7cc0*/  ISETP.GE.U32.AND.EX P1, PT, R3, UR5, PT, P1 ;  /* 0x0000000503007c0c */ /* 0x000fda000bf26110 */
[----:B--2---:R-:W-:Y:S05]  /*7cd0*/  @P1 BRA `(.L_x_169) ;  /* 0x0000000400881947 */ /* 0x004fea0003800000 */
[----:B------:R-:W2:Y:S01]  /*7ce0*/  S2UR UR12, SR_CTAID.X ;  /* 0x00000000000c79c3 */ /* 0x000ea20000002500 */
[----:B------:R-:W-:Y:S01]  /*7cf0*/  ULDC.64 UR4, c[0x0][0x628] ;  /* 0x00018a0000047ab9 */ /* 0x000fe20000000a00 */
[----:B------:R-:W-:Y:S01]  /*7d00*/  ULDC UR6, c[0x0][0x150] ;  /* 0x0000540000067ab9 */ /* 0x000fe20000000800 */
[----:B------:R-:W-:Y:S01]  /*7d10*/  ISETP.NE.U32.AND P1, PT, RZ, UR4, PT ;  /* 0x00000004ff007c0c */ /* 0x000fe2000bf25070 */
[----:B------:R-:W-:Y:S01]  /*7d20*/  ULDC UR24, c[0x0][0x630] ;  /* 0x00018c0000187ab9 */ /* 0x000fe20000000800 */
[C---:B------:R-:W-:Y:S01]  /*7d30*/  R2UR UR30, R2.reuse ;  /* 0x00000000021e72ca */ /* 0x040fe200000e0000 */
[----:B------:R-:W-:Y:S01]  /*7d40*/  ULDC UR32, c[0x0][0x154] ;  /* 0x0000550000207ab9 */ /* 0x000fe20000000800 */
[----:B------:R-:W-:Y:S01]  /*7d50*/  ISETP.NE.AND.EX P1, PT, RZ, UR5, PT, P1 ;  /* 0x00000005ff007c0c */ /* 0x000fe2000bf25310 */
[----:B------:R-:W4:Y:S01]  /*7d60*/  S2UR UR33, SR_CTAID.Y ;  /* 0x00000000002179c3 */ /* 0x000f220000002600 */
[----:B------:R-:W-:Y:S02]  /*7d70*/  R2UR UR31, R3 ;  /* 0x00000000031f72ca */ /* 0x000fe400000e0000 */
[----:B------:R-:W-:-:S02]  /*7d80*/  R2UR UR28, R2 ;  /* 0x00000000021c72ca */ /* 0x000fc400000e0000 */
[----:B------:R-:W-:Y:S02]  /*7d90*/  R2UR UR29, R3 ;  /* 0x00000000031d72ca */ /* 0x000fe400000e0000 */
[----:B--2---:R-:W-:-:S05]  /*7da0*/  I2FP.F32.U32 R0, UR12 ;  /* 0x0000000c00007c45 */ /* 0x004fca0008201000 */
[----:B------:R-:W-:-:S04]  /*7db0*/  FMUL R0, R0, UR6 ;  /* 0x0000000600007c20 */ /* 0x000fc80008400000 */
[----:B------:R2:W0:Y:S01]  /*7dc0*/  F2I.U32.TRUNC.NTZ R4, R0 ;  /* 0x0000000000047305 */ /* 0x000422000020f000 */
[----:B----4-:R-:W-:Y:S05]  /*7dd0*/  @!P1 BRA `(.L_x_170) ;  /* 0x0000000000309947 */ /* 0x010fea0003800000 */
        /* <DEDUP_REMOVED lines=12> */
.L_x_170:
[----:B------:R-:W-:Y:S01]  /*7ea0*/  USHF.R.U64 UR6, UR28, UR24, UR29 ;  /* 0x000000181c067299 */ /* 0x000fe2000800121d */
[----:B--2---:R-:W-:Y:S01]  /*7eb0*/  I2FP.F32.U32 R0, UR33 ;  /* 0x0000002100007c45 */ /* 0x004fe20008201000 */
[----:B------:R-:W-:Y:S02]  /*7ec0*/  USHF.R.U32.HI UR4, URZ, UR24, UR29 ;  /* 0x000000183f047299 */ /* 0x000fe4000801161d */
[----:B------:R-:W-:Y:S02]  /*7ed0*/  UIADD3 UR18, UP0, URZ, -UR6, URZ ;  /* 0x800000063f127290 */ /* 0x000fe4000ff1e03f */
[----:B------:R-:W-:Y:S01]  /*7ee0*/  FMUL R0, R0, UR32 ;  /* 0x0000002000007c20 */ /* 0x000fe20008400000 */
[----:B------:R-:W-:Y:S01]  /*7ef0*/  ULDC.64 UR28, c[0x0][0x620] ;  /* 0x00018800001c7ab9 */ /* 0x000fe20000000a00 */
[----:B------:R-:W-:Y:S01]  /*7f00*/  UIADD3.X UR4, URZ, ~UR4, URZ, UP0, !UPT ;  /* 0x800000043f047290 */ /* 0x000fe200087fe43f */
[----:B------:R-:W-:Y:S01]  /*7f10*/  UMOV UR16, UR30 ;  /* 0x0000001e00107c82 */ /* 0x000fe20008000000 */
[----:B------:R-:W-:-:S02]  /*7f20*/  UMOV UR17, UR31 ;  /* 0x0000001f00117c82 */ /* 0x000fc40008000000 */
[----:B------:R-:W2:Y:S01]  /*7f30*/  F2I.U32.TRUNC.NTZ R0, R0 ;  /* 0x0000000000007305 */ /* 0x000ea2000020f000 */
[----:B------:R-:W-:Y:S02]  /*7f40*/  UIMAD UR4, UR4, UR28, URZ ;  /* 0x0000001c040472a4 */ /* 0x000fe4000f8e023f */
[----:B------:R-:W-:Y:S01]  /*7f50*/  UIMAD.WIDE.U32 UR16, UR18, UR28, UR16 ;  /* 0x0000001c121072a5 */ /* 0x000fe2000f8e0010 */
[----:B0-----:R-:W-:Y:S01]  /*7f60*/  R2UR UR28, R4 ;  /* 0x00000000041c72ca */ /* 0x001fe200000e0000 */
[----:B------:R-:W-:Y:S01]  /*7f70*/  UIMAD UR18, UR18, UR29, UR4 ;  /* 0x0000001d121272a4 */ /* 0x000fe2000f8e0204 */
[----:B------:R-:W-:Y:S01]  /*7f80*/  ULDC UR19, c[0x0][0x618] ;  /* 0x0001860000137ab9 */ /* 0x000fe20000000800 */
[----:B------:R-:W-:Y:S02]  /*7f90*/  ULDC UR36, c[0x0][0x658] ;  /* 0x0001960000247ab9 */ /* 0x000fe40000000800 */
[----:B------:R-:W-:Y:S01]  /*7fa0*/  UIADD3 UR18, UR17, UR18, URZ ;  /* 0x0000001211127290 */ /* 0x000fe2000fffe03f */
[----:B------:R-:W-:Y:S01]  /*7fb0*/  UMOV UR24, 0xffffffff ;  /* 0xffffffff00187882 */ /* 0x000fe20000000000 */
[----:B------:R-:W-:Y:S01]  /*7fc0*/  ULDC.64 UR4, c[0x0][0x640] ;  /* 0x0001900000047ab9 */ /* 0x000fe20000000a00 */
[----:B------:R-:W-:Y:S01]  /*7fd0*/  USHF.L.U32 UR32, UR24, UR36, URZ ;  /* 0x0000002418207299 */ /* 0x000fe2000800063f */
[----:B------:R-:W-:Y:S01]  /*7fe0*/  ISETP.NE.U32.AND P1, PT, RZ, UR4, PT ;  /* 0x00000004ff007c0c */ /* 0x000fe2000bf25070 */
[----:B------:R-:W-:Y:S01]  /*7ff0*/  USHF.R.U64 UR16, UR16, UR19, UR18 ;  /* 0x0000001310107299 */ /* 0x000fe20008001212 */
[----:B--2---:R-:W-:Y:S01]  /*8000*/  R2UR UR30, R0 ;  /* 0x00000000001e72ca */ /* 0x004fe200000e0000 */
[----:B------:R-:W-:Y:S01]  /*8010*/  USHF.R.U32.HI UR18, URZ, UR19, UR18 ;  /* 0x000000133f127299 */ /* 0x000fe20008011612 */
[----:B------:R-:W-:Y:S01]  /*8020*/  ISETP.NE.AND.EX P1, PT, RZ, UR5, PT, P1 ;  /* 0x00000005ff007c0c */ /* 0x000fe2000bf25310 */
[----:B------:R-:W-:Y:S01]  /*8030*/  ULDC UR31, c[0x0][0x608] ;  /* 0x00018200001f7ab9 */ /* 0x000fe20000000800 */
[----:B------:R-:W-:-:S02]  /*8040*/  ULOP3.LUT UR37, URZ, UR32, URZ, 0x33, !UPT ;  /* 0x000000203f257292 */ /* 0x000fc4000f8e333f */
[----:B------:R-:W-:Y:S02]  /*8050*/  USHF.R.U64 UR32, UR16, UR31, UR18 ;  /* 0x0000001f10207299 */ /* 0x000fe40008001212 */
[----:B------:R-:W-:Y:S01]  /*8060*/  USHF.R.U32.HI UR18, URZ, UR31, UR18 ;  /* 0x0000001f3f127299 */ /* 0x000fe20008011612 */
[----:B------:R-:W-:Y:S01]  /*8070*/  UMOV UR34, 0x1 ;  /* 0x0000000100227882 */ /* 0x000fe20000000000 */
[----:B------:R-:W-:Y:S02]  /*8080*/  UIADD3 UR28, -UR28, URZ, URZ ;  /* 0x0000003f1c1c7290 */ /* 0x000fe4000fffe13f */
[----:B------:R-:W-:Y:S02]  /*8090*/  USHF.L.U32 UR24, UR34, UR36, URZ ;  /* 0x0000002422187299 */ /* 0x000fe4000800063f */
[----:B------:R-:W-:Y:S01]  /*80a0*/  USHF.R.U64 UR34, UR32, UR36, UR18 ;  /* 0x0000002420227299 */ /* 0x000fe20008001212 */
[----:B------:R-:W-:Y:S01]  /*80b0*/  ULDC UR29, c[0x0][0x144] ;  /* 0x00005100001d7ab9 */ /* 0x000fe20000000800 */
[----:B------:R-:W-:Y:S01]  /*80c0*/  ULDC UR15, c[0x0][0x600] ;  /* 0x00018000000f7ab9 */ /* 0x000fe20000000800 */
[----:B------:R-:W-:-:S02]  /*80d0*/  UIADD3 UR35, -UR30, URZ, URZ ;  /* 0x0000003f1e237290 */ /* 0x000fc4000fffe13f */
[----:B------:R-:W-:Y:S02]  /*80e0*/  USHF.R.U32.HI UR31, URZ, UR36, UR18 ;  /* 0x000000243f1f7299 */ /* 0x000fe40008011612 */
[----:B------:R-:W-:Y:S02]  /*80f0*/  UIADD3 UR17, UR15, -0x1, URZ ;  /* 0xffffffff0f117890 */ /* 0x000fe4000fffe03f */
[----:B------:R-:W-:Y:S01]  /*8100*/  UIMAD UR36, UR29, UR28, UR12 ;  /* 0x0000001c1d2472a4 */ /* 0x000fe2000f8e020c */
[----:B------:R-:W-:Y:S01]  /*8110*/  ULDC UR40, c[0x0][0x148] ;  /* 0x0000520000287ab9 */ /* 0x000fe20000000800 */
[----:B------:R-:W-:Y:S01]  /*8120*/  ULDC UR38, c[0x0][0x648] ;  /* 0x0001920000267ab9 */ /* 0x000fe20000000800 */
[----:B------:R-:W-:Y:S01]  /*8130*/  ULDC UR39, c[0x0][0x638] ;  /* 0x00018e0000277ab9 */ /* 0x000fe20000000800 */
[----:B------:R-:W-:Y:S01]  /*8140*/  UMOV UR30, UR34 ;  /* 0x00000022001e7c82 */ /* 0x000fe20008000000 */
[----:B------:R-:W-:Y:S07]  /*8150*/  @!P1 BRA `(.L_x_171) ;  /* 0x0000000000289947 */ /* 0x000fee0003800000 */
        /* <DEDUP_REMOVED lines=10> */
.L_x_171:
[----:B------:R-:W-:Y:S01]  /*8200*/  USHF.R.U64 UR4, UR30, UR38, UR31 ;  /* 0x000000261e047299 */ /* 0x000fe2000800121f */
[----:B------:R-:W-:Y:S01]  /*8210*/  IMAD.MOV.U32 R12, RZ, RZ, 0x1 ;  /* 0x00000001ff0c7424 */ /* 0x000fe200078e00ff */
[----:B------:R-:W-:Y:S01]  /*8220*/  ULOP3.LUT UR32, UR32, UR37, URZ, 0xc0, !UPT ;  /* 0x0000002520207292 */ /* 0x000fe2000f8ec03f */
[----:B------:R-:W-:Y:S01]  /*8230*/  IMAD.U32 R0, RZ, RZ, UR6 ;  /* 0x00000006ff007e24 */ /* 0x000fe2000f8e00ff */
[----:B------:R-:W-:Y:S02]  /*8240*/  UIADD3 UR5, -UR4, URZ, URZ ;  /* 0x0000003f04057290 */ /* 0x000fe4000fffe13f */
[----:B------:R-:W-:Y:S02]  /*8250*/  @UP2 UIMAD UR36, UR40, UR35, UR33 ;  /* 0x00000023282422a4 */ /* 0x000fe4000f8e0221 */
[----:B------:R-:W-:Y:S02]  /*8260*/  ULOP3.LUT UR17, UR16, UR17, URZ, 0xc0, !UPT ;  /* 0x0000001110117292 */ /* 0x000fe4000f8ec03f */
[----:B------:R-:W-:-:S02]  /*8270*/  UIMAD UR4, UR24, UR4, UR32 ;  /* 0x00000004180472a4 */ /* 0x000fc4000f8e0220 */
        /* <DEDUP_REMOVED lines=8> */
.L_x_169:
[----:B------:R-:W-:Y:S01]  /*8300*/  UIADD3 UR9, UR26, UR9, URZ ;  /* 0x000000091a097290 */ /* 0x000fe2000fffe03f */
[----:B------:R-:W-:Y:S02]  /*8310*/  LOP3.LUT P1, RZ, R12, 0xff, RZ, 0xc0, !PT ;  /* 0x000000ff0cff7812 */ /* 0x000fe4000782c0ff */
[----:B------:R-:W-:Y:S01]  /*8320*/  LOP3.LUT R146, R146, 0x1, RZ, 0x3c, !PT ;  /* 0x0000000192927812 */ /* 0x000fe200078e3cff */
[----:B------:R-:W-:Y:S02]  /*8330*/  USHF.R.U32.HI UR4, URZ, 0x2, UR9 ;  /* 0x000000023f047899 */ /* 0x000fe40008011609 */
[----:B------:R-:W-:Y:S02]  /*8340*/  UISETP.GT.U32.AND UP0, UPT, UR9, 0x3, UPT ;  /* 0x000000030900788c */ /* 0x000fe4000bf04070 */
[----:B------:R-:W-:Y:S02]  /*8350*/  ULOP3.LUT UR4, UR4, 0x1, URZ, 0xc0, !UPT ;  /* 0x0000000104047892 */ /* 0x000fe4000f8ec03f */
[----:B------:R-:W-:-:S02]  /*8360*/  UISETP.LT.U32.AND UP0, UPT, UR26, 0x4, UP0 ;  /* 0x000000041a00788c */ /* 0x000fc40008701070 */
[----:B------:R-:W-:Y:S02]  /*8370*/  UISETP.NE.U32.AND UP1, UPT, UR4, 0x1, UPT ;  /* 0x000000010400788c */ /* 0x000fe4000bf25070 */
[----:B------:R-:W-:Y:S02]  /*8380*/  USEL UR5, URZ, 0x1, !UP0 ;  /* 0x000000013f057887 */ /* 0x000fe4000c000000 */
[----:B------:R-:W-:Y:S02]  /*8390*/  UISETP.GT.U32.AND UP1, UPT, UR26, 0x3, !UP1 ;  /* 0x000000031a00788c */ /* 0x000fe4000cf24070 */
[----:B------:R-:W-:Y:S02]  /*83a0*/  ULOP3.LUT UR9, UR9, 0x3, URZ, 0xc0, !UPT ;  /* 0x0000000309097892 */ /* 0x000fe4000f8ec03f */
[----:B------:R-:W-:-:S04]  /*83b0*/  USEL UR4, URZ, 0x1, !UP1 ;  /* 0x000000013f047887 */ /* 0x000fc8000c800000 */
[----:B------:R-:W-:Y:S01]  /*83c0*/  ULOP3.LUT UR11, UR4, UR11, UR5, 0x96, !UPT ;  /* 0x0000000b040b7292 */ /* 0x000fe2000f8e9605 */
[----:B------:R-:W-:Y:S11]  /*83d0*/  @P1 BRA `(.L_x_172) ;  /* 0xffffff9000ac1947 */ /* 0x000ff6000383ffff */
[----:B------:R-:W-:Y:S05]  /*83e0*/  EXIT ;  /* 0x000000000000794d */ /* 0x000fea0003800000 */
.L_x_16:
[----:B------:R-:W-:-:S08]  /*83f0*/  ISETP.NE.AND P0, PT, RZ, UR6, PT ;  /* 0x00000006ff007c0c */ /* 0x000fd0000bf05270 */
[----:B--2-45:R-:W0:-:S00]  /*8400*/  USETMAXREG.DEALLOC.CTAPOOL 0x28 ;  /* 0x00000028000079c8 */ /* 0x034e0000080e0500 */
[----:B------:R-:W-:Y:S05]  /*8410*/  @P0 EXIT ;  /* 0x000000000000094d */ /* 0x000fea0003800000 */
[----:B0-----:R-:W-:Y:S01]  /*8420*/  LOP3.LUT P0, RZ, R11, 0xff, RZ, 0xc0, !PT ;  /* 0x000000ff0bff7812 */ /* 0x001fe2000780c0ff */
[----:B------:R-:W-:Y:S02]  /*8430*/  IMAD.MOV.U32 R11, RZ, RZ, 0x1 ;  /* 0x00000001ff0b7424 */ /* 0x000fe400078e00ff */
[----:B------:R-:W-:-:S10]  /*8440*/  IMAD.MOV.U32 R10, RZ, RZ, RZ ;  /* 0x000000ffff0a7224 */ /* 0x000fd400078e00ff */
[----:B------:R-:W-:Y:S05]  /*8450*/  @!P0 BRA `(.L_x_173) ;  /* 0x0000000c00288947 */ /* 0x000fea0003800000 */
[----:B------:R-:W0:Y:S01]  /*8460*/  S2UR UR9, SR_CgaCtaId ;  /* 0x00000000000979c3 */ /* 0x000e220000008800 */
[----:B------:R-:W-:Y:S01]  /*8470*/  LOP3.LUT P0, RZ, R8, 0x1f, RZ, 0xc0, !PT ;  /* 0x0000001f08ff7812 */ /* 0x000fe2000780c0ff */
[----:B------:R-:W-:Y:S01]  /*8480*/  ULDC UR5, c[0x0][0x658] ;  /* 0x0001960000057ab9 */ /* 0x000fe20000000800 */
[----:B------:R-:W-:Y:S01]  /*8490*/  UMOV UR6, 0xffffffff ;  /* 0xffffffff00067882 */ /* 0x000fe20000000000 */
[----:B------:R-:W-:Y:S01]  /*84a0*/  BSSY B0, `(.L_x_173) ;  /* 0x00000c5000007945 */ /* 0x000fe20003800000 */
[----:B------:R-:W-:Y:S01]  /*84b0*/  USHF.L.U32 UR6, UR6, UR5, URZ ;  /* 0x0000000506067299 */ /* 0x000fe2000800063f */
[C---:B------:R-:W-:Y:S01]  /*84c0*/  ISETP.NE.AND P3, PT, R9.reuse, RZ, PT ;  /* 0x000000ff0900720c */ /* 0x040fe20003f65270 */
[----:B------:R-:W-:Y:S01]  /*84d0*/  IMAD.MOV.U32 R12, RZ, RZ, 0x1 ;  /* 0x00000001ff0c7424 */ /* 0x000fe200078e00ff */
[----:B------:R-:W-:Y:S01]  /*84e0*/  ISETP.NE.OR P0, PT, R9, RZ, !P0 ;  /* 0x000000ff0900720c */ /* 0x000fe20004705670 */
[----:B------:R-:W-:Y:S01]  /*84f0*/  IMAD.MOV.U32 R11, RZ, RZ, 0x1 ;  /* 0x00000001ff0b7424 */ /* 0x000fe200078e00ff */
[----:B------:R-:W-:Y:S01]  /*8500*/  ULDC UR4, c[0x0][0x600] ;  /* 0x0001800000047ab9 */ /* 0x000fe20000000800 */
[----:B------:R-:W-:Y:S01]  /*8510*/  IMAD.MOV.U32 R10, RZ, RZ, RZ ;  /* 0x000000ffff0a7224 */ /* 0x000fe200078e00ff */
[----:B------:R-:W-:Y:S01]  /*8520*/  UMOV UR8, 0x1 ;  /* 0x0000000100087882 */ /* 0x000fe20000000000 */
[----:B------:R-:W-:-:S02]  /*8530*/  UIADD3 UR25, UR14, 0x1, URZ ;  /* 0x000000010e197890 */ /* 0x000fc4000fffe03f */
[----:B------:R-:W-:Y:S02]  /*8540*/  ULOP3.LUT UR28, UR7, 0x2, URZ, 0xfc, !UPT ;  /* 0x00000002071c7892 */ /* 0x000fe4000f8efc3f */
[----:B------:R-:W-:Y:S02]  /*8550*/  UIADD3 UR4, UR4, -0x1, URZ ;  /* 0xffffffff04047890 */ /* 0x000fe4000fffe03f */
[----:B------:R-:W-:Y:S02]  /*8560*/  USHF.L.U32 UR5, UR8, UR5, URZ ;  /* 0x0000000508057299 */ /* 0x000fe4000800063f */
[----:B------:R-:W-:Y:S01]  /*8570*/  ULOP3.LUT UR6, URZ, UR6, URZ, 0x33, !UPT ;  /* 0x000000063f067292 */ /* 0x000fe2000f8e333f */
[----:B------:R-:W-:Y:S01]  /*8580*/  ULDC.64 UR26, c[0x0][0x198] ;  /* 0x00006600001a7ab9 */ /* 0x000fe20000000a00 */
[----:B0-----:R-:W-:-:S10]  /*8590*/  IMAD.U32 R14, RZ, RZ, UR9 ;  /* 0x00000009ff0e7e24 */ /* 0x001fd4000f8e00ff */
.L_x_185:
[----:B------:R-:W-:-:S03]  /*85a0*/  UMOV UR8, 0xffffffff ;  /* 0xffffffff00087882 */ /* 0x000fc60000000000 */
[----:B------:R-:W-:Y:S05]  /*85b0*/  BRA.DIV UR8, `(.L_x_174) ;  /* 0x0000000e08ec7947 */ /* 0x000fea000b800000 */
[----:B------:R-:W-:-:S13]  /*85c0*/  ELECT P1, URZ, PT ;  /* 0x00000000003f782f */ /* 0x000fda0003820000 */
.L_x_198:
[----:B------:R-:W0:Y:S01]  /*85d0*/  LDC R6, c[0x0][0x28c] ;  /* 0x0000a300ff067b82 */ /* 0x000e220000000800 */
[----:B------:R-:W-:Y:S01]  /*85e0*/  BSSY B1, `(.L_x_175) ;  /* 0x000003c000017945 */ /* 0x000fe20003800000 */
[----:B0-----:R-:W-:-:S13]  /*85f0*/  ISETP.LT.OR P1, PT, R6, 0x1, !P1 ;  /* 0x000000010600780c */ /* 0x001fda0004f21670 */
[----:B------:R-:W-:Y:S05]  /*8600*/  @P1 BRA `(.L_x_176) ;  /* 0x0000000000e41947 */ /* 0x000fea0003800000 */
[----:B------:R-:W-:Y:S02]  /*8610*/  IMAD R14, R5, 0x2, R14 ;  /* 0x00000002050e7824 */ /* 0x000fe400078e020e */
[----:B------:R-:W-:Y:S02]  /*8620*/  IMAD.SHL.U32 R9, R4, 0x80, RZ ;  /* 0x0000008004097824 */ /* 0x000fe400078e00ff */
[----:B------:R-:W-:Y:S02]  /*8630*/  IMAD.MOV.U32 R15, RZ, RZ, RZ ;  /* 0x000000ffff0f7224 */ /* 0x000fe400078e00ff */
[----:B------:R-:W-:Y:S02]  /*8640*/  IMAD.U32 R17, RZ, RZ, UR25 ;  /* 0x00000019ff117e24 */ /* 0x000fe4000f8e00ff */
[----:B------:R-:W-:Y:S02]  /*8650*/  IMAD.MOV.U32 R4, RZ, RZ, R11 ;  /* 0x000000ffff047224 */ /* 0x000fe400078e000b */
[----:B------:R-:W-:-:S02]  /*8660*/  IMAD.MOV.U32 R5, RZ, RZ, R10 ;  /* 0x000000ffff057224 */ /* 0x000fc400078e000a */
[----:B------:R-:W-:-:S07]  /*8670*/  IMAD.SHL.U32 R8, R14, 0x20, RZ ;  /* 0x000000200e087824 */ /* 0x000fce00078e00ff */
.L_x_180:
[----:B------:R-:W0:Y:S01]  /*8680*/  S2UR UR8, SR_CgaCtaId ;  /* 0x00000000000879c3 */ /* 0x000e220000008800 */
[----:B------:R-:W-:Y:S02]  /*8690*/  MOV R7, 0x400 ;  /* 0x0000040000077802 */ /* 0x000fe40000000f00 */
[----:B------:R-:W-:Y:S01]  /*86a0*/  SHF.L.U32 R6, R4, 0x1f, RZ ;  /* 0x0000001f04067819 */ /* 0x000fe200000006ff */
[----:B0-----:R-:W-:-:S05]  /*86b0*/  IMAD.U32 R14, RZ, RZ, UR8 ;  /* 0x00000008ff0e7e24 */ /* 0x001fca000f8e00ff */
[----:B------:R-:W-:Y:S02]  /*86c0*/  LEA R16, R14, R7, 0x18 ;  /* 0x000000070e107211 */ /* 0x000fe400078ec0ff */
[----:B------:R-:W0:Y:S03]  /*86d0*/  @!P3 LDC R7, c[0x0][0x500] ;  /* 0x00014000ff07bb82 */ /* 0x000e260000000800 */
[----:B------:R-:W-:-:S04]  /*86e0*/  IMAD R13, R5, 0x8, R16 ;  /* 0x00000008050d7824 */ /* 0x000fc800078e0210 */
[----:B------:R-:W1:Y:S02]  /*86f0*/  SYNCS.PHASECHK.TRANS64.TRYWAIT P1, [R13+URZ+0x20], R6 ;  /* 0x000020060d0075a7 */ /* 0x000e64000802017f */
[----:B-1----:R-:W-:Y:S05]  /*8700*/  @!P1 BRA `(.L_x_177) ;  /* 0x0000000c00b89947 */ /* 0x002fea0003800000 */
.L_x_199:
[----:B------:R-:W-:Y:S01]  /*8710*/  UPRMT UR8, UR28, 0x9910, URZ ;  /* 0x000099101c087896 */ /* 0x000fe2000800003f */
[----:B0-----:R0:W-:Y:S03]  /*8720*/  @!P3 SYNCS.ARRIVE.TRANS64 RZ, [R13+URZ], R7 ;  /* 0x000000070dffb9a7 */ /* 0x0011e6000800003f */
[----:B------:R-:W-:-:S06]  /*8730*/  UISETP.NE.AND UP0, UPT, UR8, 0x2, UPT ;  /* 0x000000020800788c */ /* 0x000fcc000bf05270 */
[----:B------:R-:W-:-:S13]  /*8740*/  PLOP3.LUT P1, PT, PT, PT, UP0, 0x80, 0x0 ;  /* 0x000000000000781c */ /* 0x000fda0003f2f008 */
[----:B0-----:R-:W-:Y:S05]  /*8750*/  @P1 BRA `(.L_x_178) ;  /* 0x0000000000041947 */ /* 0x001fea0003800000 */
[----:B------:R-:W-:Y:S01]  /*8760*/  BPT.TRAP 0x1 ;  /* 0x000000040000795c */ /* 0x000fe20000300000 */
.L_x_178:
[----:B------:R-:W-:Y:S05]  /*8770*/  @P0 BRA `(.L_x_179) ;  /* 0x0000000000040947 */ /* 0x000fea0003800000 */
[----:B------:R-:W-:Y:S01]  /*8780*/  BPT.TRAP 0x1 ;  /* 0x000000040000795c */ /* 0x000fe20000300000 */
.L_x_179:
[----:B-1----:R-:W-:Y:S01]  /*8790*/  IMAD R6, R5, 0x2, R14 ;  /* 0x0000000205067824 */ /* 0x002fe200078e020e */
[----:B------:R-:W-:Y:S01]  /*87a0*/  R2UR UR20, R8 ;  /* 0x00000000081472ca */ /* 0x000fe200000e0000 */
[----:B------:R-:W-:Y:S01]  /*87b0*/  VIADD R17, R17, 0xffffffff ;  /* 0xffffffff11117836 */ /* 0x000fe20000000000 */
[----:B------:R-:W-:Y:S01]  /*87c0*/  R2UR UR9, R13 ;  /* 0x000000000d0972ca */ /* 0x000fe200000e0000 */
[--C-:B------:R-:W-:Y:S01]  /*87d0*/  IMAD.U32 R6, R6, 0x1000, R16.reuse ;  /* 0x0000100006067824 */ /* 0x100fe200078e0010 */
[----:B------:R-:W-:Y:S01]  /*87e0*/  UIADD3 UR16, UP0, UR26, 0xf0, URZ ;  /* 0x000000f01a107890 */ /* 0x000fe2000ff1e03f */
[----:B------:R-:W-:Y:S01]  /*87f0*/  IMAD R16, R5, 0x4000, R16 ;  /* 0x0000400005107824 */ /* 0x000fe200078e0210 */
[----:B------:R-:W-:Y:S01]  /*8800*/  R2UR UR10, R15 ;  /* 0x000000000f0a72ca */ /* 0x000fe200000e0000 */
[----:B------:R-:W-:Y:S01]  /*8810*/  UIADD3 UR30, UP1, UR26, 0x1f0, URZ ;  /* 0x000001f01a1e7890 */ /* 0x000fe2000ff3e03f */
[----:B------:R-:W-:Y:S01]  /*8820*/  R2UR UR8, R6 ;  /* 0x00000000060872ca */ /* 0x000fe200000e0000 */
[----:B------:R-:W-:Y:S01]  /*8830*/  UIADD3.X UR17, URZ, UR27, URZ, UP0, !UPT ;  /* 0x0000001b3f117290 */ /* 0x000fe200087fe43f */
[----:B------:R-:W-:Y:S01]  /*8840*/  R2UR UR11, R16 ;  /* 0x00000000100b72ca */ /* 0x000fe200000e0000 */
[----:B------:R-:W-:Y:S01]  /*8850*/  VIADD R5, R5, 0x1 ;  /* 0x0000000105057836 */ /* 0x000fe20000000000 */
[----:B------:R-:W-:Y:S01]  /*8860*/  R2UR UR12, R0 ;  /* 0x00000000000c72ca */ /* 0x000fe200000e0000 */
[----:B------:R-:W-:Y:S01]  /*8870*/  UIADD3.X UR31, URZ, UR27, URZ, UP1, !UPT ;  /* 0x0000001b3f1f7290 */ /* 0x000fe20008ffe43f */
[----:B------:R-:W-:Y:S01]  /*8880*/  R2UR UR21, R9 ;  /* 0x00000000091572ca */ /* 0x000fe200000e0000 */
[----:B------:R-:W-:Y:S01]  /*8890*/  UMOV UR24, 0x30000 ;  /* 0x0003000000187882 */ /* 0x000fe20000000000 */
[----:B------:R-:W-:Y:S01]  /*88a0*/  ISETP.GT.AND P2, PT, R17, 0x1, PT ;  /* 0x000000011100780c */ /* 0x000fe20003f44270 */
[----:B------:R-:W-:Y:S01]  /*88b0*/  UMOV UR18, 0x0 ;  /* 0x0000000000127882 */ /* 0x000fe20000000000 */
[----:B------:R-:W-:Y:S01]  /*88c0*/  UMOV UR19, 0x10000000 ;  /* 0x1000000000137882 */ /* 0x000fe20000000000 */
[----:B------:R-:W-:Y:S01]  /*88d0*/  ISETP.NE.AND P1, PT, R5, 0x4, PT ;  /* 0x000000040500780c */ /* 0x000fe20003f25270 */
[----:B------:R-:W-:Y:S01]  /*88e0*/  VIADD R15, R15, 0x80 ;  /* 0x000000800f0f7836 */ /* 0x000fe20000000000 */
[----:B------:R-:W-:-:S02]  /*88f0*/  UIADD3 UR8, UR8, 0x180, URZ ;  /* 0x0000018008087890 */ /* 0x000fc4000fffe03f */
[----:B------:R-:W-:Y:S01]  /*8900*/  UIADD3 UR15, UR11, 0x8180, URZ ;  /* 0x000081800b0f7890 */ /* 0x000fe2000fffe03f */
[----:B------:R-:W-:Y:S02]  /*8910*/  SEL R7, RZ, 0x1, P1 ;  /* 0x00000001ff077807 */ /* 0x000fe40000800000 */
[----:B------:R-:W-:Y:S01]  /*8920*/  UMOV UR11, UR20 ;  /* 0x00000014000b7c82 */ /* 0x000fe20008000000 */
[----:B------:R-:W-:Y:S02]  /*8930*/  SEL R5, R5, RZ, P1 ;  /* 0x000000ff05057207 */ /* 0x000fe40000800000 */
[----:B------:R-:W-:Y:S01]  /*8940*/  LOP3.LUT R4, R4, R7, RZ, 0x3c, !PT ;  /* 0x0000000704047212 */ /* 0x000fe200078e3cff */
[----:B------:R0:W-:Y:S02]  /*8950*/  UTMALDG.3D.MULTICAST [UR8], [UR16], UR24, desc[UR18] ;  /* 0x00001208100073b4 */ /* 0x0001e40008011818 */
[----:B0-----:R-:W-:Y:S01]  /*8960*/  UMOV UR8, UR15 ;  /* 0x0000000f00087c82 */ /* 0x001fe20008000000 */
[----:B------:R-:W-:-:S02]  /*8970*/  UMOV UR11, UR21 ;  /* 0x00000015000b7c82 */ /* 0x000fc40008000000 */
[----:B------:R0:W-:Y:S02]  /*8980*/  UTMALDG.3D [UR8], [UR30], desc[UR18] ;  /* 0x000012081e0075b4 */ /* 0x0001e40008011000 */
[----:B0-----:R-:W-:Y:S05]  /*8990*/  @P2 BRA `(.L_x_180) ;  /* 0xfffffffc00382947 */ /* 0x001fea000383ffff */
.L_x_176:
[----:B------:R-:W-:Y:S05]  /*89a0*/  BSYNC B1 ;  /* 0x0000000000017941 */ /* 0x000fea0003800000 */
.L_x_175:
[----:B------:R-:W-:Y:S01]  /*89b0*/  LOP3.LUT P4, RZ, R12, 0xff, RZ, 0xc0, !PT ;  /* 0x000000ff0cff7812 */ /* 0x000fe2000788c0ff */
[----:B------:R-:W-:Y:S01]  /*89c0*/  VIADD R10, R10, UR14 ;  /* 0x0000000e0a0a7c36 */ /* 0x000fe20008000000 */
[----:B------:R-:W-:Y:S01]  /*89d0*/  ULDC.64 UR8, c[0x0][0x650] ;  /* 0x0001940000087ab9 */ /* 0x000fe20000000a00 */
[----:B------:R-:W-:Y:S01]  /*89e0*/  IMAD.U32 R4, RZ, RZ, UR14 ;  /* 0x0000000eff047e24 */ /* 0x000fe2000f8e00ff */
[----:B------:R-:W-:Y:S01]  /*89f0*/  BSSY B1, `(.L_x_181) ;  /* 0x000006d000017945 */ /* 0x000fe20003800000 */
[----:B------:R-:W-:Y:S02]  /*8a00*/  PRMT R6, RZ, 0x7610, R6 ;  /* 0x00007610ff067816 */ /* 0x000fe40000000006 */
[----:B------:R-:W-:Y:S02]  /*8a10*/  SHF.R.U32.HI R0, RZ, 0x2, R10 ;  /* 0x00000002ff007819 */ /* 0x000fe4000001160a */
[----:B------:R-:W-:Y:S02]  /*8a20*/  ISETP.GT.U32.AND P1, PT, R10, 0x3, PT ;  /* 0x000000030a00780c */ /* 0x000fe40003f24070 */
[----:B------:R-:W-:-:S02]  /*8a30*/  LOP3.LUT R0, R0, 0x1, RZ, 0xc0, !PT ;  /* 0x0000000100007812 */ /* 0x000fc400078ec0ff */
[----:B------:R-:W0:Y:S01]  /*8a40*/  @P4 S2R R14, SR_CgaCtaId ;  /* 0x00000000000e4919 */ /* 0x000e220000008800 */
[----:B------:R-:W-:Y:S02]  /*8a50*/  @P4 MOV R5, 0x400 ;  /* 0x0000040000054802 */ /* 0x000fe40000000f00 */
[----:B------:R-:W-:Y:S02]  /*8a60*/  ISETP.LT.U32.AND P1, PT, R4, 0x4, P1 ;  /* 0x000000040400780c */ /* 0x000fe40000f21070 */
[----:B------:R-:W-:Y:S02]  /*8a70*/  ISETP.NE.U32.AND P2, PT, R0, 0x1, PT ;  /* 0x000000010000780c */ /* 0x000fe40003f45070 */
[----:B------:R-:W-:Y:S02]  /*8a80*/  SEL R0, RZ, 0x1, !P1 ;  /* 0x00000001ff007807 */ /* 0x000fe40004800000 */
[----:B------:R-:W-:Y:S02]  /*8a90*/  ISETP.GT.U32.AND P2, PT, R4, 0x3, !P2 ;  /* 0x000000030400780c */ /* 0x000fe40005744070 */
[----:B------:R-:W-:-:S02]  /*8aa0*/  LOP3.LUT R10, R10, 0x3, RZ, 0xc0, !PT ;  /* 0x000000030a0a7812 */ /* 0x000fc400078ec0ff */
[----:B------:R-:W-:Y:S02]  /*8ab0*/  SEL R4, RZ, 0x1, !P2 ;  /* 0x00000001ff047807 */ /* 0x000fe40005000000 */
[----:B------:R-:W-:Y:S02]  /*8ac0*/  PRMT R12, RZ, 0x7610, R12 ;  /* 0x00007610ff0c7816 */ /* 0x000fe4000000000c */
[----:B------:R-:W-:Y:S01]  /*8ad0*/  LOP3.LUT R11, R4, R11, R0, 0x96, !PT ;  /* 0x0000000b040b7212 */ /* 0x000fe200078e9600 */
[----:B------:R-:W-:Y:S02]  /*8ae0*/  IMAD.MOV.U32 R4, RZ, RZ, -0x1 ;  /* 0xffffffffff047424 */ /* 0x000fe400078e00ff */
[----:B------:R-:W-:Y:S01]  /*8af0*/  IMAD.MOV.U32 R0, RZ, RZ, -0x1 ;  /* 0xffffffffff007424 */ /* 0x000fe200078e00ff */
[----:B0-----:R-:W-:-:S04]  /*8b00*/  @P4 LEA R5, R14, R5, 0x18 ;  /* 0x000000050e054211 */ /* 0x001fc800078ec0ff */
[----:B------:R0:W-:Y:S01]  /*8b10*/  @P4 SYNCS.ARRIVE.TRANS64.A1T0 RZ, [R5+URZ+0x78], RZ ;  /* 0x000078ff05ff49a7 */ /* 0x0001e2000810003f */
[----:B------:R-:W-:-:S04]  /*8b20*/  IADD3 R2, P4, R2, UR22, RZ ;  /* 0x0000001602027c10 */ /* 0x000fc8000ff9e0ff */
[----:B------:R-:W-:Y:S02]  /*8b30*/  IADD3.X R3, R3, UR13, RZ, P4, !PT ;  /* 0x0000000d03037c10 */ /* 0x000fe4000a7fe4ff */
[----:B------:R-:W-:Y:S01]  /*8b40*/  ISETP.GE.U32.AND P4, PT, R2, UR8, PT ;  /* 0x0000000802007c0c */ /* 0x000fe2000bf86070 */
[----:B0-----:R-:W-:-:S03]  /*8b50*/  IMAD.MOV.U32 R5, RZ, RZ, -0x1 ;  /* 0xffffffffff057424 */ /* 0x001fc600078e00ff */
[----:B------:R-:W-:-:S13]  /*8b60*/  ISETP.GE.U32.AND.EX P1, PT, R3, UR9, PT, P4 ;  /* 0x0000000903007c0c */ /* 0x000fda000bf26140 */
[----:B------:R-:W-:Y:S05]  /*8b70*/  @P1 BRA `(.L_x_182) ;  /* 0x0000000400501947 */ /* 0x000fea0003800000 */
[----:B------:R-:W0:Y:S01]  /*8b80*/  S2UR UR8, SR_CTAID.X ;  /* 0x00000000000879c3 */ /* 0x000e220000002500 */
[----:B------:R-:W-:Y:S01]  /*8b90*/  ULDC.64 UR10, c[0x0][0x628] ;  /* 0x00018a00000a7ab9 */ /* 0x000fe20000000a00 */
[----:B------:R-:W-:Y:S01]  /*8ba0*/  ULDC UR9, c[0x0][0x150] ;  /* 0x0000540000097ab9 */ /* 0x000fe20000000800 */
[----:B------:R-:W-:Y:S01]  /*8bb0*/  ISETP.NE.U32.AND P1, PT, RZ, UR10, PT ;  /* 0x0000000aff007c0c */ /* 0x000fe2000bf25070 */
[----:B------:R-:W-:Y:S01]  /*8bc0*/  ULDC UR12, c[0x0][0x630] ;  /* 0x00018c00000c7ab9 */ /* 0x000fe20000000800 */
[----:B------:R-:W-:Y:S01]  /*8bd0*/  ULDC UR16, c[0x0][0x154] ;  /* 0x0000550000107ab9 */ /* 0x000fe20000000800 */
[----:B------:R-:W-:Y:S01]  /*8be0*/  IMAD.MOV.U32 R4, RZ, RZ, R2 ;  /* 0x000000ffff047224 */ /* 0x000fe200078e0002 */
[----:B------:R-:W-:Y:S01]  /*8bf0*/  ISETP.NE.AND.EX P1, PT, RZ, UR11, PT, P1 ;  /* 0x0000000bff007c0c */ /* 0x000fe2000bf25310 */
[----:B------:R-:W1:Y:S01]  /*8c00*/  S2UR UR15, SR_CTAID.Y ;  /* 0x00000000000f79c3 */ /* 0x000e620000002600 */
[----:B------:R-:W-:Y:S01]  /*8c10*/  IMAD.MOV.U32 R5, RZ, RZ, R3 ;  /* 0x000000ffff057224 */ /* 0x000fe200078e0003 */
[----:B0-----:R-:W-:-:S05]  /*8c20*/  I2FP.F32.U32 R0, UR8 ;  /* 0x0000000800007c45 */ /* 0x001fca0008201000 */
[----:B------:R-:W-:-:S05]  /*8c30*/  FMUL R15, R0, UR9 ;  /* 0x00000009000f7c20 */ /* 0x000fca0008400000 */
[----:B------:R-:W-:Y:S05]  /*8c40*/  @!P1 BRA `(.L_x_183) ;  /* 0x0000000000289947 */ /* 0x000fea0003800000 */
[----:B------:R-:W-:Y:S02]  /*8c50*/  ULDC UR9, c[0x0][0x634] ;  /* 0x00018d0000097ab9 */ /* 0x000fe40000000800 */
[----:B------:R-:W-:-:S05]  /*8c60*/  IADD3 R9, P1, R2, UR9, RZ ;  /* 0x0000000902097c10 */ /* 0x000fca000ff3e0ff */
[----:B------:R-:W-:-:S04]  /*8c70*/  IMAD.X R13, RZ, RZ, R3, P1 ;  /* 0x000000ffff0d7224 */ /* 0x000fc800008e0603 */
[----:B------:R-:W-:-:S04]  /*8c80*/  IMAD.WIDE.U32 R6, R13, UR10, RZ ;  /* 0x0000000a0d067c25 */ /* 0x000fc8000f8e00ff */
[----:B------:R-:W-:-:S04]  /*8c90*/  IMAD.WIDE.U32 R6, P1, R9, UR11, R6 ;  /* 0x0000000b09067c25 */ /* 0x000fc8000f820006 */
[----:B------:R-:W-:-:S04]  /*8ca0*/  IMAD.WIDE.U32 R8, R9, UR10, RZ ;  /* 0x0000000a09087c25 */ /* 0x000fc8000f8e00ff */
[----:B------:R-:W-:Y:S01]  /*8cb0*/  IMAD.X R5, RZ, RZ, RZ, P1 ;  /* 0x000000ffff057224 */ /* 0x000fe200008e06ff */
[----:B------:R-:W-:Y:S01]  /*8cc0*/  IADD3 RZ, P1, R9, R6, RZ ;  /* 0x0000000609ff7210 */ /* 0x000fe20007f3e0ff */
[----:B------:R-:W-:-:S04]  /*8cd0*/  IMAD.MOV.U32 R4, RZ, RZ, R7 ;  /* 0x000000ffff047224 */ /* 0x000fc800078e0007 */
[----:B------:R-:W-:-:S08]  /*8ce0*/  IMAD.WIDE.U32.X R4, R13, UR11, R4, P1 ;  /* 0x0000000b0d047c25 */ /* 0x000fd000088e0404 */
.L_x_183:
[--C-:B------:R-:W-:Y:S01]  /*8cf0*/  SHF.R.U64 R0, R4, UR12, R5.reuse ;  /* 0x0000000c04007c19 */ /* 0x100fe20008001205 */
[----:B------:R-:W0:Y:S01]  /*8d00*/  F2I.U32.TRUNC.NTZ R15, R15 ;  /* 0x0000000f000f7305 */ /* 0x000e22000020f000 */
[----:B------:R-:W-:Y:S01]  /*8d10*/  SHF.R.U32.HI R4, RZ, UR12, R5 ;  /* 0x0000000cff047c19 */ /* 0x000fe20008011605 */
[----:B------:R-:W-:Y:S01]  /*8d20*/  ULDC.64 UR10, c[0x0][0x620] ;  /* 0x00018800000a7ab9 */ /* 0x000fe20000000a00 */
[----:B------:R-:W-:Y:S01]  /*8d30*/  IADD3 R7, P1, RZ, -R0, RZ ;  /* 0x80000000ff077210 */ /* 0x000fe20007f3e0ff */
[----:B------:R-:W2:Y:S01]  /*8d40*/  LDC R13, c[0x0][0x610] ;  /* 0x00018400ff0d7b82 */ /* 0x000ea20000000800 */
[----:B-1----:R-:W-:Y:S01]  /*8d50*/  I2FP.F32.U32 R6, UR15 ;  /* 0x0000000f00067c45 */ /* 0x002fe20008201000 */
[----:B------:R-:W-:Y:S01]  /*8d60*/  ULDC UR12, c[0x0][0x658] ;  /* 0x00019600000c7ab9 */ /* 0x000fe20000000800 */
[----:B------:R-:W-:Y:S01]  /*8d70*/  ULDC UR18, c[0x0][0x648] ;  /* 0x0001920000127ab9 */ /* 0x000fe20000000800 */
[----:B------:R-:W-:Y:S02]  /*8d80*/  IMAD.X R4, RZ, RZ, ~R4, P1 ;  /* 0x000000ffff047224 */ /* 0x000fe400008e0e04 */
[----:B------:R-:W-:Y:S01]  /*8d90*/  FMUL R8, R6, UR16 ;  /* 0x0000001006087c20 */ /* 0x000fe20008400000 */
[----:B------:R-:W-:Y:S01]  /*8da0*/  ULDC.64 UR16, c[0x0][0x640] ;  /* 0x0001900000107ab9 */ /* 0x000fe20000000a00 */
[----:B------:R-:W-:Y:S01]  /*8db0*/  IMAD R6, R4, UR10, RZ ;  /* 0x0000000a04067c24 */ /* 0x000fe2000f8e02ff */
[----:B------:R-:W-:Y:S01]  /*8dc0*/  ISETP.NE.U32.AND P1, PT, RZ, UR16, PT ;  /* 0x00000010ff007c0c */ /* 0x000fe2000bf25070 */
[----:B------:R-:W-:Y:S01]  /*8dd0*/  IMAD.WIDE.U32 R4, R7, UR10, R2 ;  /* 0x0000000a07047c25 */ /* 0x000fe2000f8e0002 */
[----:B0-----:R-:W-:Y:S01]  /*8de0*/  R2UR UR9, R15 ;  /* 0x000000000f0972ca */ /* 0x001fe200000e0000 */
[----:B------:R-:W0:Y:S01]  /*8df0*/  F2I.U32.TRUNC.NTZ R8, R8 ;  /* 0x0000000800087305 */ /* 0x000e22000020f000 */
[----:B------:R-:W-:Y:S01]  /*8e00*/  ULDC UR10, c[0x0][0x618] ;  /* 0x00018600000a7ab9 */ /* 0x000fe20000000800 */
[----:B------:R-:W-:Y:S01]  /*8e10*/  IMAD R7, R7, UR11, R6 ;  /* 0x0000000b07077c24 */ /* 0x000fe2000f8e0206 */
[----:B------:R-:W-:-:S03]  /*8e20*/  ISETP.NE.AND.EX P1, PT, RZ, UR17, PT, P1 ;  /* 0x00000011ff007c0c */ /* 0x000fc6000bf25310 */
[----:B------:R-:W-:-:S05]  /*8e30*/  IMAD.IADD R5, R5, 0x1, R7 ;  /* 0x0000000105057824 */ /* 0x000fca00078e0207 */
[--C-:B------:R-:W-:Y:S02]  /*8e40*/  SHF.R.U64 R16, R4, UR10, R5.reuse ;  /* 0x0000000a04107c19 */ /* 0x100fe40008001205 */
[----:B------:R-:W-:Y:S01]  /*8e50*/  SHF.R.U32.HI R5, RZ, UR10, R5 ;  /* 0x0000000aff057c19 */ /* 0x000fe20008011605 */
[----:B------:R-:W-:Y:S01]  /*8e60*/  ULDC UR10, c[0x0][0x608] ;  /* 0x00018200000a7ab9 */ /* 0x000fe20000000800 */
[----:B0-----:R-:W-:Y:S02]  /*8e70*/  R2UR UR11, R8 ;  /* 0x00000000080b72ca */ /* 0x001fe400000e0000 */
[--C-:B------:R-:W-:Y:S02]  /*8e80*/  SHF.R.U64 R17, R16, UR10, R5.reuse ;  /* 0x0000000a10117c19 */ /* 0x100fe40008001205 */
[----:B------:R-:W-:Y:S01]  /*8e90*/  SHF.R.U32.HI R4, RZ, UR10, R5 ;  /* 0x0000000aff047c19 */ /* 0x000fe20008011605 */
[----:B------:R-:W-:-:S03]  /*8ea0*/  UIADD3 UR10, -UR9, URZ, URZ ;  /* 0x0000003f090a7290 */ /* 0x000fc6000fffe13f */
[--C-:B------:R-:W-:Y:S01]  /*8eb0*/  SHF.R.U64 R18, R17, UR12, R4.reuse ;  /* 0x0000000c11127c19 */ /* 0x100fe20008001204 */
[----:B------:R-:W-:Y:S01]  /*8ec0*/  ULDC UR9, c[0x0][0x144] ;  /* 0x0000510000097ab9 */ /* 0x000fe20000000800 */
[----:B------:R-:W-:-:S03]  /*8ed0*/  SHF.R.U32.HI R5, RZ, UR12, R4 ;  /* 0x0000000cff057c19 */ /* 0x000fc60008011604 */
[----:B------:R-:W-:Y:S01]  /*8ee0*/  IMAD.MOV.U32 R4, RZ, RZ, R18 ;  /* 0x000000ffff047224 */ /* 0x000fe200078e0012 */
[----:B------:R-:W-:Y:S06]  /*8ef0*/  @!P1 BRA `(.L_x_184) ;  /* 0x0000000000289947 */ /* 0x000fec0003800000 */
        /* <DEDUP_REMOVED lines=10> */
.L_x_184:
[----:B------:R-:W-:Y:S01]  /*8fa0*/  UIADD3 UR11, -UR11, URZ, URZ ;  /* 0x0000003f0b0b7290 */ /* 0x000fe2000fffe13f */
[----:B------:R-:W-:Y:S01]  /*8fb0*/  SHF.R.U64 R5, R4, UR18, R5 ;  /* 0x0000001204057c19 */ /* 0x000fe20008001205 */
[----:B------:R-:W-:Y:S01]  /*8fc0*/  UIMAD UR8, UR9, UR10, UR8 ;  /* 0x0000000a090872a4 */ /* 0x000fe2000f8e0208 */
[----:B------:R-:W-:Y:S02]  /*8fd0*/  LOP3.LUT R4, R17, UR6, RZ, 0xc0, !PT ;  /* 0x0000000611047c12 */ /* 0x000fe4000f8ec0ff */
[----:B------:R-:W-:Y:S01]  /*8fe0*/  ULDC UR9, c[0x0][0x148] ;  /* 0x0000520000097ab9 */ /* 0x000fe20000000800 */
[----:B------:R-:W-:Y:S01]  /*8ff0*/  IMAD.MOV R7, RZ, RZ, -R5 ;  /* 0x000000ffff077224 */ /* 0x000fe200078e0a05 */
[----:B------:R-:W-:Y:S01]  /*9000*/  @UP2 UIMAD UR8, UR9, UR11, UR15 ;  /* 0x0000000b090822a4 */ /* 0x000fe2000f8e020f */
[----:B------:R-:W-:Y:S01]  /*9010*/  IMAD R6, R5, UR5, R4 ;  /* 0x0000000505067c24 */ /* 0x000fe2000f8e0204 */
[----:B------:R-:W-:Y:S01]  /*9020*/  LOP3.LUT R5, R16, UR4, RZ, 0xc0, !PT ;  /* 0x0000000410057c12 */ /* 0x000fe2000f8ec0ff */
[----:B------:R-:W-:Y:S01]  /*9030*/  ULDC UR9, c[0x0][0x638] ;  /* 0x00018e0000097ab9 */ /* 0x000fe20000000800 */
[----:B------:R-:W-:Y:S01]  /*9040*/  PLOP3.LUT P1, PT, PT, PT, UP2, 0x80, 0x0 ;  /* 0x000000000000781c */ /* 0x000fe20003f2f028 */
[----:B------:R-:W-:-:S02]  /*9050*/  IMAD R4, R7, UR9, R18 ;  /* 0x0000000907047c24 */ /* 0x000fc4000f8e0212 */
[----:B--2---:R-:W-:Y:S01]  /*9060*/  IMAD R13, R6, R13, UR8 ;  /* 0x00000008060d7e24 */ /* 0x004fe2000f8e020d */
[----:B------:R-:W-:Y:S01]  /*9070*/  ULDC UR8, c[0x0][0x600] ;  /* 0x0001800000087ab9 */ /* 0x000fe20000000800 */
[----:B------:R-:W-:Y:S02]  /*9080*/  IMAD.MOV.U32 R6, RZ, RZ, 0x1 ;  /* 0x00000001ff067424 */ /* 0x000fe400078e00ff */
[----:B------:R-:W-:-:S05]  /*9090*/  IMAD R8, R4, UR8, R5 ;  /* 0x0000000804087c24 */ /* 0x000fca000f8e0205 */
[----:B------:R-:W-:Y:S02]  /*90a0*/  SEL R4, R8, R13, !P1 ;  /* 0x0000000d08047207 */ /* 0x000fe40004800000 */
[----:B------:R-:W-:-:S07]  /*90b0*/  SEL R5, R13, R8, !P1 ;  /* 0x000000080d057207 */ /* 0x000fce0004800000 */
.L_x_182:
[----:B------:R-:W-:Y:S05]  /*90c0*/  BSYNC B1 ;  /* 0x0000000000017941 */ /* 0x000fea0003800000 */
.L_x_181:
[----:B------:R-:W-:-:S13]  /*90d0*/  LOP3.LUT P1, RZ, R6, 0xff, RZ, 0xc0, !PT ;  /* 0x000000ff06ff7812 */ /* 0x000fda000782c0ff */
[----:B------:R-:W-:Y:S05]  /*90e0*/  @P1 BRA `(.L_x_185) ;  /* 0xfffffff4002c1947 */ /* 0x000fea000383ffff */
[----:B------:R-:W-:Y:S05]  /*90f0*/  BSYNC B0 ;  /* 0x0000000000007941 */ /* 0x000fea0003800000 */
.L_x_173:
[----:B------:R-:W-:-:S03]  /*9100*/  UMOV UR8, 0xffffffff ;  /* 0xffffffff00087882 */ /* 0x000fc60000000000 */
[----:B------:R-:W-:Y:S05]  /*9110*/  BRA.DIV UR8, `(.L_x_186) ;  /* 0x0000000608487947 */ /* 0x000fea000b800000 */
[----:B------:R-:W-:-:S13]  /*9120*/  ELECT P0, URZ, PT ;  /* 0x00000000003f782f */ /* 0x000fda0003800000 */
.L_x_202:
[----:B------:R-:W-:Y:S04]  /*9130*/  BSSY B0, `(.L_x_187) ;  /* 0x000002c000007945 */ /* 0x000fe80003800000 */
[----:B------:R-:W-:Y:S05]  /*9140*/  @!P0 BRA `(.L_x_188) ;  /* 0x0000000000a88947 */ /* 0x000fea0003800000 */
[----:B------:R-:W-:-:S04]  /*9150*/  ULOP3.LUT UR8, UR7, 0x2, URZ, 0xfc, !UPT ;  /* 0x0000000207087892 */ /* 0x000fc8000f8efc3f */
[----:B------:R-:W-:-:S06]  /*9160*/  UISETP.NE.AND UP0, UPT, UR8, 0x3, UPT ;  /* 0x000000030800788c */ /* 0x000fcc000bf05270 */
[----:B------:R-:W-:-:S13]  /*9170*/  PLOP3.LUT P0, PT, PT, PT, UP0, 0x80, 0x0 ;  /* 0x000000000000781c */ /* 0x000fda0003f0f008 */
[----:B------:R-:W-:Y:S05]  /*9180*/  @!P0 BRA `(.L_x_189) ;  /* 0x0000000000048947 */ /* 0x000fea0003800000 */
[----:B------:R-:W-:Y:S01]  /*9190*/  BPT.TRAP 0x1 ;  /* 0x000000040000795c */ /* 0x000fe20000300000 */
.L_x_189:
[----:B------:R-:W0:Y:S01]  /*91a0*/  S2R R3, SR_CgaCtaId ;  /* 0x0000000000037919 */ /* 0x000e220000008800 */
[----:B------:R-:W-:Y:S02]  /*91b0*/  MOV R0, 0x400 ;  /* 0x0000040000007802 */ /* 0x000fe40000000f00 */
[----:B------:R-:W-:Y:S02]  /*91c0*/  SHF.L.U32 R2, R11, 0x1f, RZ ;  /* 0x0000001f0b027819 */ /* 0x000fe400000006ff */
[----:B0-----:R-:W-:-:S05]  /*91d0*/  LEA R3, R3, R0, 0x18 ;  /* 0x0000000003037211 */ /* 0x001fca00078ec0ff */
[----:B------:R-:W-:-:S04]  /*91e0*/  VIADD R3, R3, 0x20 ;  /* 0x0000002003037836 */ /* 0x000fc80000000000 */
[C---:B------:R-:W-:Y:S02]  /*91f0*/  IMAD R5, R10.reuse, 0x8, R3 ;  /* 0x000000080a057824 */ /* 0x040fe400078e0203 */
[----:B------:R-:W-:Y:S02]  /*9200*/  VIADD R10, R10, 0x1 ;  /* 0x000000010a0a7836 */ /* 0x000fe40000000000 */
[----:B------:R-:W0:Y:S03]  /*9210*/  SYNCS.PHASECHK.TRANS64.TRYWAIT P0, [R5+URZ], R2 ;  /* 0x00000002050075a7 */ /* 0x000e26000800017f */
[----:B------:R-:W-:-:S04]  /*9220*/  ISETP.NE.AND P1, PT, R10, 0x4, PT ;  /* 0x000000040a00780c */ /* 0x000fc80003f25270 */
[----:B------:R-:W-:Y:S02]  /*9230*/  SEL R0, RZ, 0x1, P1 ;  /* 0x00000001ff007807 */ /* 0x000fe40000800000 */
[----:B------:R-:W-:Y:S02]  /*9240*/  SEL R10, R10, RZ, P1 ;  /* 0x000000ff0a0a7207 */ /* 0x000fe40000800000 */
[----:B------:R-:W-:-:S03]  /*9250*/  LOP3.LUT R11, R11, R0, RZ, 0x3c, !PT ;  /* 0x000000000b0b7212 */ /* 0x000fc600078e3cff */
[----:B------:R-:W-:Y:S01]  /*9260*/  IMAD R7, R10, 0x8, R3 ;  /* 0x000000080a077824 */ /* 0x000fe200078e0203 */
[----:B------:R-:W-:Y:S01]  /*9270*/  SHF.L.U32 R4, R11, 0x1f, RZ ;  /* 0x0000001f0b047819 */ /* 0x000fe200000006ff */
[----:B0-----:R-:W-:Y:S06]  /*9280*/  @!P0 BRA `(.L_x_190) ;  /* 0x0000000400108947 */ /* 0x001fec0003800000 */
.L_x_203:
[----:B------:R-:W1:Y:S01]  /*9290*/  SYNCS.PHASECHK.TRANS64.TRYWAIT P0, [R7+URZ], R4 ;  /* 0x00000004070075a7 */ /* 0x000e62000800017f */
[----:B------:R-:W-:-:S05]  /*92a0*/  VIADD R0, R10, 0x1 ;  /* 0x000000010a007836 */ /* 0x000fca0000000000 */
[----:B------:R-:W-:-:S04]  /*92b0*/  ISETP.NE.AND P1, PT, R0, 0x4, PT ;  /* 0x000000040000780c */ /* 0x000fc80003f25270 */
[----:B0-----:R-:W-:Y:S02]  /*92c0*/  SEL R2, RZ, 0x1, P1 ;  /* 0x00000001ff027807 */ /* 0x001fe40000800000 */
[----:B------:R-:W-:Y:S02]  /*92d0*/  SEL R0, R0, RZ, P1 ;  /* 0x000000ff00007207 */ /* 0x000fe40000800000 */
[----:B------:R-:W-:-:S03]  /*92e0*/  LOP3.LUT R11, R11, R2, RZ, 0x3c, !PT ;  /* 0x000000020b0b7212 */ /* 0x000fc600078e3cff */
[----:B------:R-:W-:Y:S01]  /*92f0*/  IMAD R6, R0, 0x8, R3 ;  /* 0x0000000800067824 */ /* 0x000fe200078e0203 */
[----:B------:R-:W-:Y:S01]  /*9300*/  SHF.L.U32 R5, R11, 0x1f, RZ ;  /* 0x0000001f0b057819 */ /* 0x000fe200000006ff */
[----:B-1----:R-:W-:Y:S06]  /*9310*/  @!P0 BRA `(.L_x_191) ;  /* 0x0000000400008947 */ /* 0x002fec0003800000 */
.L_x_204:
[----:B------:R-:W1:Y:S01]  /*9320*/  SYNCS.PHASECHK.TRANS64.TRYWAIT P0, [R6+URZ], R5 ;  /* 0x00000005060075a7 */ /* 0x000e62000800017f */
[----:B------:R-:W-:-:S05]  /*9330*/  VIADD R0, R0, 0x1 ;  /* 0x0000000100007836 */ /* 0x000fca0000000000 */
[----:B------:R-:W-:-:S04]  /*9340*/  ISETP.NE.AND P1, PT, R0, 0x4, PT ;  /* 0x000000040000780c */ /* 0x000fc80003f25270 */
[----:B------:R-:W-:Y:S02]  /*9350*/  SEL R2, RZ, 0x1, P1 ;  /* 0x00000001ff027807 */ /* 0x000fe40000800000 */
[----:B------:R-:W-:Y:S02]  /*9360*/  SEL R0, R0, RZ, P1 ;  /* 0x000000ff00007207 */ /* 0x000fe40000800000 */
[----:B------:R-:W-:Y:S01]  /*9370*/  LOP3.LUT R2, R11, R2, RZ, 0x3c, !PT ;  /* 0x000000020b027212 */ /* 0x000fe200078e3cff */
[----:B-1----:R-:W-:Y:S06]  /*9380*/  @!P0 BRA `(.L_x_192) ;  /* 0x0000000000f88947 */ /* 0x002fec0003800000 */
.L_x_205:
[----:B------:R-:W-:Y:S01]  /*9390*/  IMAD R3, R0, 0x8, R3 ;  /* 0x0000000800037824 */ /* 0x000fe200078e0203 */
[----:B------:R-:W-:-:S07]  /*93a0*/  SHF.L.U32 R0, R2, 0x1f, RZ ;  /* 0x0000001f02007819 */ /* 0x000fce00000006ff */
.L_x_193:
[----:B--2---:R2:W3:Y:S02]  /*93b0*/  SYNCS.PHASECHK.TRANS64.TRYWAIT P0, [R3+URZ], R0 ;  /* 0x00000000030075a7 */ /* 0x0044e4000800017f */
[----:B---3--:R-:W-:Y:S05]  /*93c0*/  @!P0 NANOSLEEP.SYNCS 0x989680 ;  /* 0x009896800000895d */ /* 0x008fea0003900000 */
[----:B------:R-:W3:Y:S02]  /*93d0*/  @!P0 SYNCS.PHASECHK.TRANS64 P0, [R3+URZ], R0 ;  /* 0x00000000030085a7 */ /* 0x000ee4000800007f */
[----:B---3--:R-:W-:Y:S05]  /*93e0*/  @!P0 BRA `(.L_x_193) ;  /* 0xfffffffc00f08947 */ /* 0x008fea000383ffff */
.L_x_188:
[----:B------:R-:W-:Y:S05]  /*93f0*/  BSYNC B0 ;  /* 0x0000000000007941 */ /* 0x000fea0003800000 */
.L_x_187:
[----:B------:R-:W-:Y:S05]  /*9400*/  EXIT ;  /* 0x000000000000794d */ /* 0x000fea0003800000 */
.L_x_18:
[----:B0-----:R0:W1:Y:S02]  /*9410*/  SYNCS.PHASECHK.TRANS64.TRYWAIT P1, [R14+URZ+-0x8], R13 ;  /* 0xfffff80d0e0075a7 */ /* 0x001064000802017f */
[----:B-1----:R-:W-:Y:S05]  /*9420*/  @!P1 NANOSLEEP.SYNCS 0x989680 ;  /* 0x009896800000995d */ /* 0x002fea0003900000 */
[----:B------:R-:W1:Y:S02]  /*9430*/  @!P1 SYNCS.PHASECHK.TRANS64 P1, [R14+URZ+-0x8], R13 ;  /* 0xfffff80d0e0095a7 */ /* 0x000e64000802007f */
[----:B-1----:R-:W-:Y:S05]  /*9440*/  @!P1 BRA `(.L_x_18) ;  /* 0xfffffffc00f09947 */ /* 0x002fea000383ffff */
[----:B------:R-:W-:Y:S05]  /*9450*/  BRA `(.L_x_194) ;  /* 0xffffff8000a87947 */ /* 0x000fea000383ffff */
.L_x_23:
[----:B0-----:R-:W-:-:S04]  /*9460*/  IMAD.U32 R13, RZ, RZ, UR4 ;  /* 0x00000004ff0d7e24 */ /* 0x001fc8000f8e00ff */
[----:B------:R0:W3:Y:S03]  /*9470*/  SYNCS.PHASECHK.TRANS64.TRYWAIT P1, [R13+URZ], R12 ;  /* 0x0000000c0d0075a7 */ /* 0x0000e6000802017f */
[----:B---3--:R-:W-:Y:S05]  /*9480*/  @!P1 NANOSLEEP.SYNCS 0x989680 ;  /* 0x009896800000995d */ /* 0x008fea0003900000 */
[----:B------:R-:W3:Y:S02]  /*9490*/  @!P1 SYNCS.PHASECHK.TRANS64 P1, [R13+URZ], R12 ;  /* 0x0000000c0d0095a7 */ /* 0x000ee4000802007f */
[----:B---3--:R-:W-:Y:S05]  /*94a0*/  @!P1 BRA `(.L_x_23) ;  /* 0xfffffffc00ec9947 */ /* 0x008fea000383ffff */
[----:B------:R-:W-:Y:S05]  /*94b0*/  BRA `(.L_x_22) ;  /* 0xffffff8400d87947 */ /* 0x000fea000383ffff */
.L_x_29:
[----:B-1----:R-:W-:-:S04]  /*94c0*/  IMAD.U32 R148, RZ, RZ, UR15 ;  /* 0x0000000fff947e24 */ /* 0x002fc8000f8e00ff */
[----:B------:R1:W3:Y:S03]  /*94d0*/  SYNCS.PHASECHK.TRANS64.TRYWAIT P1, [R148+URZ], R145 ;  /* 0x00000091940075a7 */ /* 0x0002e6000802017f */
[----:B---3--:R-:W-:Y:S05]  /*94e0*/  @!P1 NANOSLEEP.SYNCS 0x989680 ;  /* 0x009896800000995d */ /* 0x008fea0003900000 */
[----:B------:R-:W3:Y:S02]  /*94f0*/  @!P1 SYNCS.PHASECHK.TRANS64 P1, [R148+URZ], R145 ;  /* 0x00000091940095a7 */ /* 0x000ee4000802007f */
[----:B---3--:R-:W-:Y:S05]  /*9500*/  @!P1 BRA `(.L_x_29) ;  /* 0xfffffffc00ec9947 */ /* 0x008fea000383ffff */
[----:B------:R-:W-:Y:S05]  /*9510*/  BRA `(.L_x_28) ;  /* 0xffffff9000447947 */ /* 0x000fea000383ffff */
.L_x_37:
[----:B---3--:R3:W0:Y:S02]  /*9520*/  SYNCS.PHASECHK.TRANS64.TRYWAIT P1, [R14+URZ+0x8], R13 ;  /* 0x0000080d0e0075a7 */ /* 0x008624000802017f */
[----:B0-----:R-:W-:Y:S05]  /*9530*/  @!P1 NANOSLEEP.SYNCS 0x989680 ;  /* 0x009896800000995d */ /* 0x001fea0003900000 */
[----:B------:R-:W0:Y:S02]  /*9540*/  @!P1 SYNCS.PHASECHK.TRANS64 P1, [R14+URZ+0x8], R13 ;  /* 0x0000080d0e0095a7 */ /* 0x000e24000802007f */
[----:B0-----:R-:W-:Y:S05]  /*9550*/  @!P1 BRA `(.L_x_37) ;  /* 0xfffffffc00f09947 */ /* 0x001fea000383ffff */
[----:B------:R-:W-:Y:S05]  /*9560*/  BRA `(.L_x_195) ;  /* 0xffffff9c00b07947 */ /* 0x000fea000383ffff */
.L_x_174:
[----:B------:R-:W-:Y:S01]  /*9570*/  BSSY B1, `(.L_x_196) ;  /* 0x0000006000017945 */ /* 0x000fe20003800000 */
[----:B------:R-:W-:-:S07]  /*9580*/  IMAD.MOV.U32 R6, RZ, RZ, -0x1 ;  /* 0xffffffffff067424 */ /* 0x000fce00078e00ff */
[----:B------:R-:W-:Y:S05]  /*9590*/  WARPSYNC.COLLECTIVE R6, `(.L_x_197) ;  /* 0x00000000060c7348 */ /* 0x000fea0003c00000 */
[----:B------:R-:W-:Y:S02]  /*95a0*/  ELECT P1, UR62, PT ;  /* 0x00000000003e782f */ /* 0x000fe40003820000 */
[----:B------:R-:W-:Y:S01]  /*95b0*/  MOV R6, UR62 ;  /* 0x0000003e00067c02 */ /* 0x000fe20008000f00 */
[----:B------:R-:W-:Y:S10]  /*95c0*/  ENDCOLLECTIVE ;  /* 0x000000000000791b */ /* 0x000ff40003800000 */
.L_x_197:
[----:B------:R-:W-:Y:S05]  /*95d0*/  BSYNC B1 ;  /* 0x0000000000017941 */ /* 0x000fea0003800000 */
.L_x_196:
[----:B------:R-:W-:Y:S05]  /*95e0*/  BRA `(.L_x_198) ;  /* 0xffffffec00f87947 */ /* 0x000fea000383ffff */
.L_x_177:
[----:B-1----:R1:W2:Y:S02]  /*95f0*/  SYNCS.PHASECHK.TRANS64.TRYWAIT P1, [R13+URZ+0x20], R6 ;  /* 0x000020060d0075a7 */ /* 0x0022a4000802017f */
[----:B--2---:R-:W-:Y:S05]  /*9600*/  @!P1 NANOSLEEP.SYNCS 0x989680 ;  /* 0x009896800000995d */ /* 0x004fea0003900000 */
[----:B------:R-:W2:Y:S02]  /*9610*/  @!P1 SYNCS.PHASECHK.TRANS64 P1, [R13+URZ+0x20], R6 ;  /* 0x000020060d0095a7 */ /* 0x000ea4000802007f */
[----:B--2---:R-:W-:Y:S05]  /*9620*/  @!P1 BRA `(.L_x_177) ;  /* 0xfffffffc00f09947 */ /* 0x004fea000383ffff */
[----:B------:R-:W-:Y:S05]  /*9630*/  BRA `(.L_x_199) ;  /* 0xfffffff000347947 */ /* 0x000fea000383ffff */
.L_x_186:
[----:B------:R-:W-:Y:S01]  /*9640*/  BSSY B0, `(.L_x_200) ;  /* 0x0000006000007945 */ /* 0x000fe20003800000 */
[----:B------:R-:W-:-:S07]  /*9650*/  IMAD.MOV.U32 R6, RZ, RZ, -0x1 ;  /* 0xffffffffff067424 */ /* 0x000fce00078e00ff */
[----:B------:R-:W-:Y:S05]  /*9660*/  WARPSYNC.COLLECTIVE R6, `(.L_x_201) ;  /* 0x00000000060c7348 */ /* 0x000fea0003c00000 */
[----:B------:R-:W-:Y:S02]  /*9670*/  ELECT P1, UR62, PT ;  /* 0x00000000003e782f */ /* 0x000fe40003820000 */
[----:B------:R-:W-:Y:S01]  /*9680*/  MOV R6, UR62 ;  /* 0x0000003e00067c02 */ /* 0x000fe20008000f00 */
[----:B------:R-:W-:Y:S10]  /*9690*/  ENDCOLLECTIVE ;  /* 0x000000000000791b */ /* 0x000ff40003800000 */
.L_x_201:
[----:B------:R-:W-:Y:S05]  /*96a0*/  BSYNC B0 ;  /* 0x0000000000007941 */ /* 0x000fea0003800000 */
.L_x_200:
[----:B------:R-:W-:Y:S01]  /*96b0*/  PLOP3.LUT P0, PT, P1, PT, PT, 0x80, 0x0 ;  /* 0x000000000000781c */ /* 0x000fe20000f0f070 */
[----:B------:R-:W-:-:S12]  /*96c0*/  BRA `(.L_x_202) ;  /* 0xfffffff800987947 */ /* 0x000fd8000383ffff */
.L_x_190:
[----:B0-----:R0:W1:Y:S02]  /*96d0*/  SYNCS.PHASECHK.TRANS64.TRYWAIT P0, [R5+URZ], R2 ;  /* 0x00000002050075a7 */ /* 0x001064000800017f */
[----:B-1----:R-:W-:Y:S05]  /*96e0*/  @!P0 NANOSLEEP.SYNCS 0x989680 ;  /* 0x009896800000895d */ /* 0x002fea0003900000 */
[----:B------:R-:W1:Y:S02]  /*96f0*/  @!P0 SYNCS.PHASECHK.TRANS64 P0, [R5+URZ], R2 ;  /* 0x00000002050085a7 */ /* 0x000e64000800007f */
[----:B-1----:R-:W-:Y:S05]  /*9700*/  @!P0 BRA `(.L_x_190) ;  /* 0xfffffffc00f08947 */ /* 0x002fea000383ffff */
[----:B------:R-:W-:Y:S05]  /*9710*/  BRA `(.L_x_203) ;  /* 0xfffffff800dc7947 */ /* 0x000fea000383ffff */
.L_x_191:
[----:B0-----:R0:W1:Y:S02]  /*9720*/  SYNCS.PHASECHK.TRANS64.TRYWAIT P0, [R7+URZ], R4 ;  /* 0x00000004070075a7 */ /* 0x001064000800017f */
[----:B-1----:R-:W-:Y:S05]  /*9730*/  @!P0 NANOSLEEP.SYNCS 0x989680 ;  /* 0x009896800000895d */ /* 0x002fea0003900000 */
[----:B------:R-:W1:Y:S02]  /*9740*/  @!P0 SYNCS.PHASECHK.TRANS64 P0, [R7+URZ], R4 ;  /* 0x00000004070085a7 */ /* 0x000e64000800007f */
[----:B-1----:R-:W-:Y:S05]  /*9750*/  @!P0 BRA `(.L_x_191) ;  /* 0xfffffffc00f08947 */ /* 0x002fea000383ffff */
[----:B------:R-:W-:Y:S05]  /*9760*/  BRA `(.L_x_204) ;  /* 0xfffffff800ec7947 */ /* 0x000fea000383ffff */
.L_x_192:
[----:B-1----:R1:W2:Y:S02]  /*9770*/  SYNCS.PHASECHK.TRANS64.TRYWAIT P0, [R6+URZ], R5 ;  /* 0x00000005060075a7 */ /* 0x0022a4000800017f */
[----:B--2---:R-:W-:Y:S05]  /*9780*/  @!P0 NANOSLEEP.SYNCS 0x989680 ;  /* 0x009896800000895d */ /* 0x004fea0003900000 */
[----:B------:R-:W2:Y:S02]  /*9790*/  @!P0 SYNCS.PHASECHK.TRANS64 P0, [R6+URZ], R5 ;  /* 0x00000005060085a7 */ /* 0x000ea4000800007f */
[----:B--2---:R-:W-:Y:S05]  /*97a0*/  @!P0 BRA `(.L_x_192) ;  /* 0xfffffffc00f08947 */ /* 0x004fea000383ffff */
[----:B------:R-:W-:Y:S05]  /*97b0*/  BRA `(.L_x_205) ;  /* 0xfffffff800f47947 */ /* 0x000fea000383ffff */
.L_x_206:
[----:B------:R-:W-:-:S00]  /*97c0*/  BRA `(.L_x_206) ;  /* 0xfffffffc00fc7947 */ /* 0x000fc0000383ffff */
[----:B------:R-:W-:-:S00]  /*97d0*/  NOP ;  /* 0x0000000000007918 */ /* 0x000fc00000000000 */
        /* <DEDUP_REMOVED lines=10> */
.L_x_207:


//--------------------- .nv.shared._ZN7cutlass13device_kernelINS_4gemm6kernel13GemmUniversalIN4cute5tupleIJiiiiEEENS1_10collective13CollectiveMmaINS1_37MainloopSm90TmaGmmaWarpSpecializedFP8ILi4ENS5_IJNS4_1CILi1EEENSA_ILi2EEESB_EEENS1_32KernelTmaWarpSpecializedPingpongEEENS5_IJNSA_ILi64EEENSA_ILi128EEESH_EEENS_12float_e4m3_tENS5_IJlSB_lEEESJ_SK_NS4_8TiledMMAINS4_8MMA_AtomIJNS4_4SM904GMMA31MMA_64x128x32_F32E4M3E4M3_SS_TNILNSO_7ScaleInE1ELSQ_1EEEEEENS4_6LayoutINS5_IJSB_SB_SB_EEENS5_IJNSA_ILi0EEESV_SV_EEEEENS5_IJNS4_10UnderscoreESY_SY_EEEEENS4_23SM90_TMA_LOAD_MULTICASTENS4_14ComposedLayoutINS4_7SwizzleILi3ELi4ELi3EEENS4_18smem_ptr_flag_bitsILi8EEENST_INS5_IJNSA_ILi8EEESH_EEENS5_IJSH_SB_EEEEEEEvNS4_8identityENS4_13SM90_TMA_LOADES1B_vS1C_EENS_8epilogue10collective6detail29Sm90TmaWarpSpecializedAdapterINS1G_15DefaultEpilogueISJ_SK_SK_NS1F_6thread17LinearCombinationISJ_Li1EffLNS1K_9ScaleType4KindE0ELNS_15FloatRoundStyleE2ESJ_EENS1_15EpilogueDefaultEEEEEvvEEEEvNT_6ParamsE --------------------------
	.section	.nv.shared._ZN7cutlass13device_kernelINS_4gemm6kernel13GemmUniversalIN4cute5tupleIJiiiiEEENS1_10collective13CollectiveMmaINS1_37MainloopSm90TmaGmmaWarpSpecializedFP8ILi4ENS5_IJNS4_1CILi1EEENSA_ILi2EEESB_EEENS1_32KernelTmaWarpSpecializedPingpongEEENS5_IJNSA_ILi64EEENSA_ILi128EEESH_EEENS_12float_e4m3_tENS5_IJlSB_lEEESJ_SK_NS4_8TiledMMAINS4_8MMA_AtomIJNS4_4SM904GMMA31MMA_64x128x32_F32E4M3E4M3_SS_TNILNSO_7ScaleInE1ELSQ_1EEEEEENS4_6LayoutINS5_IJSB_SB_SB_EEENS5_IJNSA_ILi0EEESV_SV_EEEEENS5_IJNS4_10UnderscoreESY_SY_EEEEENS4_23SM90_TMA_LOAD_MULTICASTENS4_14ComposedLayoutINS4_7SwizzleILi3ELi4ELi3EEENS4_18smem_ptr_flag_bitsILi8EEENST_INS5_IJNSA_ILi8EEESH_EEENS5_IJSH_SB_EEEEEEEvNS4_8identityENS4_13SM90_TMA_LOADES1B_vS1C_EENS_8epilogue10collective6detail29Sm90TmaWarpSpecializedAdapterINS1G_15DefaultEpilogueISJ_SK_SK_NS1F_6thread17LinearCombinationISJ_Li1EffLNS1K_9ScaleType4KindE0ELNS_15FloatRoundStyleE2ESJ_EENS1_15EpilogueDefaultEEEEEvvEEEEvNT_6ParamsE,"aw",@nobits
	.sectionflags	@""
	.align	16
	.zero		1024


//--------------------- .nv.shared.reserved.0     --------------------------
	.section	.nv.shared.reserved.0,"aw",@nobits
	.weak		__nv_reservedSMEM_offset_0_alias
	.size		__nv_reservedSMEM_offset_0_alias, 0, 0
	.other		__nv_reservedSMEM_offset_0_alias,@"STO_CUDA_RESERVED_SHARED STV_DEFAULT"
__nv_reservedSMEM_offset_0_alias:
	.zero		0


//--------------------- .nv.global                --------------------------
	.section	.nv.global,"aw",@nobits
.nv.global:
	.type		_ZN39_INTERNAL_05ec13e5_4_k_cu_0540269a_28934cute1_E,@object
	.size		_ZN39_INTERNAL_05ec13e5_4_k_cu_0540269a_28934cute1_E,(_ZN39_INTERNAL_05ec13e5_4_k_cu_0540269a_28934cuda3std3__45__cpo6cbeginE - _ZN39_INTERNAL_05ec13e5_4_k_cu_0540269a_28934cute1_E)
_ZN39_INTERNAL_05ec13e5_4_k_cu_0540269a_28934cute1_E:
	.zero		1
	.type		_ZN39_INTERNAL_05ec13e5_4_k_cu_0540269a_28934cuda3std3__45__cpo6cbeginE,@object
	.size		_ZN39_INTERNAL_05ec13e5_4_k_cu_0540269a_28934cuda3std3__45__cpo6cbeginE,(_ZN39_INTERNAL_05ec13e5_4_k_cu_0540269a_28934cuda3std3__48in_placeE - _ZN39_INTERNAL_05ec13e5_4_k_cu_0540269a_28934cuda3std3__45__cpo6cbeginE)
_ZN39_INTERNAL_05ec13e5_4_k_cu_0540269a_28934cuda3std3__45__cpo6cbeginE:
	.zero		1
	.type		_ZN39_INTERNAL_05ec13e5_4_k_cu_0540269a_28934cuda3std3__48in_placeE,@object
	.size		_ZN39_INTERNAL_05ec13e5_4_k_cu_0540269a_28934cuda3std3__48in_placeE,(_ZN39_INTERNAL_05ec13e5_4_k_cu_0540269a_28934cuda3std6ranges3__45__cpo9iter_moveE - _ZN39_INTERNAL_05ec13e5_4_k_cu_0540269a_28934cuda3std3__48in_placeE)
_ZN39_INTERNAL_05ec13e5_4_k_cu_0540269a_28934cuda3std3__48in_placeE:
	.zero		1
	.type		_ZN39_INTERNAL_05ec13e5_4_k_cu_0540269a_28934cuda3std6ranges3__45__cpo9iter_moveE,@object
	.size		_ZN39_INTERNAL_05ec13e5_4_k_cu_0540269a_28934cuda3std6ranges3__45__cpo9iter_moveE,(_ZN39_INTERNAL_05ec13e5_4_k_cu_0540269a_28934cuda3std3__45__cpo5beginE - _ZN39_INTERNAL_05ec13e5_4_k_cu_0540269a_28934cuda3std6ranges3__45__cpo9iter_moveE)
_ZN39_INTERNAL_05ec13e5_4_k_cu_0540269a_28934cuda3std6ranges3__45__cpo9iter_moveE:
	.zero		1
	.type		_ZN39_INTERNAL_05ec13e5_4_k_cu_0540269a_28934cuda3std3__45__cpo5beginE,@object
	.size		_ZN39_INTERNAL_05ec13e5_4_k_cu_0540269a_28934cuda3std3__45__cpo5beginE,(_ZN39_INTERNAL_05ec13e5_4_k_cu_0540269a_28934cuda3std3__441_GLOBAL__N__05ec13e5_4_k_cu_0540269a_28936ignoreE - _ZN39_INTERNAL_05ec13e5_4_k_cu_0540269a_28934cuda3std3__45__cpo5beginE)
_ZN39_INTERNAL_05ec13e5_4_k_cu_0540269a_28934cuda3std3__45__cpo5beginE:
	.zero		1
	.type		_ZN39_INTERNAL_05ec13e5_4_k_cu_0540269a_28934cuda3std3__441_GLOBAL__N__05ec13e5_4_k_cu_0540269a_28936ignoreE,@object
	.size		_ZN39_INTERNAL_05ec13e5_4_k_cu_0540269a_28934cuda3std3__441_GLOBAL__N__05ec13e5_4_k_cu_0540269a_28936ignoreE,(_ZN39_INTERNAL_05ec13e5_4_k_cu_0540269a_28934cute7productE - _ZN39_INTERNAL_05ec13e5_4_k_cu_0540269a_28934cuda3std3__441_GLOBAL__N__05ec13e5_4_k_cu_0540269a_28936ignoreE)
_ZN39_INTERNAL_05ec13e5_4_k_cu_0540269a_28934cuda3std3__441_GLOBAL__N__05ec13e5_4_k_cu_0540269a_28936ignoreE:
	.zero		1
	.type		_ZN39_INTERNAL_05ec13e5_4_k_cu_0540269a_28934cute7productE,@object
	.size		_ZN39_INTERNAL_05ec13e5_4_k_cu_0540269a_28934cute7productE,(_ZN39_INTERNAL_05ec13e5_4_k_cu_0540269a_28934cuda3std3__45__cpo3endE - _ZN39_INTERNAL_05ec13e5_4_k_cu_0540269a_28934cute7productE)
_ZN39_INTERNAL_05ec13e5_4_k_cu_0540269a_28934cute7productE:
	.zero		1
	.type		_ZN39_INTERNAL_05ec13e5_4_k_cu_0540269a_28934cuda3std3__45__cpo3endE,@object
	.size		_ZN39_INTERNAL_05ec13e5_4_k_cu_0540269a_28934cuda3std3__45__cpo3endE,(_ZN39_INTERNAL_05ec13e5_4_k_cu_0540269a_28934cuda3std3__419piecewise_constructE - _ZN39_INTERNAL_05ec13e5_4_k_cu_0540269a_28934cuda3std3__45__cpo3endE)
_ZN39_INTERNAL_05ec13e5_4_k_cu_0540269a_28934cuda3std3__45__cpo3endE:
	.zero		1
	.type		_ZN39_INTERNAL_05ec13e5_4_k_cu_0540269a_28934cuda3std3__419piecewise_constructE,@object
	.size		_ZN39_INTERNAL_05ec13e5_4_k_cu_0540269a_28934cuda3std3__419piecewise_constructE,(_ZN39_INTERNAL_05ec13e5_4_k_cu_0540269a_28934cuda3std3__45__cpo4cendE - _ZN39_INTERNAL_05ec13e5_4_k_cu_0540269a_28934cuda3std3__419piecewise_constructE)
_ZN39_INTERNAL_05ec13e5_4_k_cu_0540269a_28934cuda3std3__419piecewise_constructE:
	.zero		1
	.type		_ZN39_INTERNAL_05ec13e5_4_k_cu_0540269a_28934cuda3std3__45__cpo4cendE,@object
	.size		_ZN39_INTERNAL_05ec13e5_4_k_cu_0540269a_28934cuda3std3__45__cpo4cendE,(_ZN39_INTERNAL_05ec13e5_4_k_cu_0540269a_28934cuda3std6ranges3__45__cpo4swapE - _ZN39_INTERNAL_05ec13e5_4_k_cu_0540269a_28934cuda3std3__45__cpo4cendE)
_ZN39_INTERNAL_05ec13e5_4_k_cu_0540269a_28934cuda3std3__45__cpo4cendE:
	.zero		1
	.type		_ZN39_INTERNAL_05ec13e5_4_k_cu_0540269a_28934cuda3std6ranges3__45__cpo4swapE,@object
	.size		_ZN39_INTERNAL_05ec13e5_4_k_cu_0540269a_28934cuda3std6ranges3__45__cpo4swapE,(.L_7 - _ZN39_INTERNAL_05ec13e5_4_k_cu_0540269a_28934cuda3std6ranges3__45__cpo4swapE)
_ZN39_INTERNAL_05ec13e5_4_k_cu_0540269a_28934cuda3std6ranges3__45__cpo4swapE:
	.zero		1
.L_7:


//--------------------- .nv.constant0._ZN7cutlass13device_kernelINS_4gemm6kernel13GemmUniversalIN4cute5tupleIJiiiiEEENS1_10collective13CollectiveMmaINS1_37MainloopSm90TmaGmmaWarpSpecializedFP8ILi4ENS5_IJNS4_1CILi1EEENSA_ILi2EEESB_EEENS1_32KernelTmaWarpSpecializedPingpongEEENS5_IJNSA_ILi64EEENSA_ILi128EEESH_EEENS_12float_e4m3_tENS5_IJlSB_lEEESJ_SK_NS4_8TiledMMAINS4_8MMA_AtomIJNS4_4SM904GMMA31MMA_64x128x32_F32E4M3E4M3_SS_TNILNSO_7ScaleInE1ELSQ_1EEEEEENS4_6LayoutINS5_IJSB_SB_SB_EEENS5_IJNSA_ILi0EEESV_SV_EEEEENS5_IJNS4_10UnderscoreESY_SY_EEEEENS4_23SM90_TMA_LOAD_MULTICASTENS4_14ComposedLayoutINS4_7SwizzleILi3ELi4ELi3EEENS4_18smem_ptr_flag_bitsILi8EEENST_INS5_IJNSA_ILi8EEESH_EEENS5_IJSH_SB_EEEEEEEvNS4_8identityENS4_13SM90_TMA_LOADES1B_vS1C_EENS_8epilogue10collective6detail29Sm90TmaWarpSpecializedAdapterINS1G_15DefaultEpilogueISJ_SK_SK_NS1F_6thread17LinearCombinationISJ_Li1EffLNS1K_9ScaleType4KindE0ELNS_15FloatRoundStyleE2ESJ_EENS1_15EpilogueDefaultEEEEEvvEEEEvNT_6ParamsE --------------------------
	.section	.nv.constant0._ZN7cutlass13device_kernelINS_4gemm6kernel13GemmUniversalIN4cute5tupleIJiiiiEEENS1_10collective13CollectiveMmaINS1_37MainloopSm90TmaGmmaWarpSpecializedFP8ILi4ENS5_IJNS4_1CILi1EEENSA_ILi2EEESB_EEENS1_32KernelTmaWarpSpecializedPingpongEEENS5_IJNSA_ILi64EEENSA_ILi128EEESH_EEENS_12float_e4m3_tENS5_IJlSB_lEEESJ_SK_NS4_8TiledMMAINS4_8MMA_AtomIJNS4_4SM904GMMA31MMA_64x128x32_F32E4M3E4M3_SS_TNILNSO_7ScaleInE1ELSQ_1EEEEEENS4_6LayoutINS5_IJSB_SB_SB_EEENS5_IJNSA_ILi0EEESV_SV_EEEEENS5_IJNS4_10UnderscoreESY_SY_EEEEENS4_23SM90_TMA_LOAD_MULTICASTENS4_14ComposedLayoutINS4_7SwizzleILi3ELi4ELi3EEENS4_18smem_ptr_flag_bitsILi8EEENST_INS5_IJNSA_ILi8EEESH_EEENS5_IJSH_SB_EEEEEEEvNS4_8identityENS4_13SM90_TMA_LOADES1B_vS1C_EENS_8epilogue10collective6detail29Sm90TmaWarpSpecializedAdapterINS1G_15DefaultEpilogueISJ_SK_SK_NS1F_6thread17LinearCombinationISJ_Li1EffLNS1K_9ScaleType4KindE0ELNS_15FloatRoundStyleE2ESJ_EENS1_15EpilogueDefaultEEEEEvvEEEEvNT_6ParamsE,"a",@progbits
	.sectionflags	@""
	.align	4
.nv.constant0._ZN7cutlass13device_kernelINS_4gemm6kernel13GemmUniversalIN4cute5tupleIJiiiiEEENS1_10collective13CollectiveMmaINS1_37MainloopSm90TmaGmmaWarpSpecializedFP8ILi4ENS5_IJNS4_1CILi1EEENSA_ILi2EEESB_EEENS1_32KernelTmaWarpSpecializedPingpongEEENS5_IJNSA_ILi64EEENSA_ILi128EEESH_EEENS_12float_e4m3_tENS5_IJlSB_lEEESJ_SK_NS4_8TiledMMAINS4_8MMA_AtomIJNS4_4SM904GMMA31MMA_64x128x32_F32E4M3E4M3_SS_TNILNSO_7ScaleInE1ELSQ_1EEEEEENS4_6LayoutINS5_IJSB_SB_SB_EEENS5_IJNSA_ILi0EEESV_SV_EEEEENS5_IJNS4_10UnderscoreESY_SY_EEEEENS4_23SM90_TMA_LOAD_MULTICASTENS4_14ComposedLayoutINS4_7SwizzleILi3ELi4ELi3EEENS4_18smem_ptr_flag_bitsILi8EEENST_INS5_IJNSA_ILi8EEESH_EEENS5_IJSH_SB_EEEEEEEvNS4_8identityENS4_13SM90_TMA_LOADES1B_vS1C_EENS_8epilogue10collective6detail29Sm90TmaWarpSpecializedAdapterINS1G_15DefaultEpilogueISJ_SK_SK_NS1F_6thread17LinearCombinationISJ_Li1EffLNS1K_9ScaleType4KindE0ELNS_15FloatRoundStyleE2ESJ_EENS1_15EpilogueDefaultEEEEEvvEEEEvNT_6ParamsE:
	.zero		1664


//--------------------- SYMBOLS --------------------------

	.type		.nv.reservedSmem.offset0,@object
	.size		.nv.reservedSmem.offset0,0x4
